// auto-generated by cutlass_sweep.gemm — config: {"arch": "sm_100", "cluster_m": 1, "cluster_n": 2, "dtype": "tf32", "stages": 5, "tile_k": 32, "tile_m": 64, "tile_n": 64}
#include "cutlass/cutlass.h"
#include "cutlass/gemm/collective/collective_builder.hpp"
#include "cutlass/gemm/device/gemm_universal_adapter.h"
#include "cutlass/gemm/kernel/gemm_universal.hpp"
#include "cutlass/epilogue/collective/collective_builder.hpp"

using ElemA = cutlass::tfloat32_t;
using ElemB = cutlass::tfloat32_t;
using ElemCD = cutlass::tfloat32_t;
using Acc  = float;
using TileShape    = cute::Shape<cute::_64, cute::_64, cute::_32>;
using ClusterShape = cute::Shape<cute::_1, cute::_2, cute::_1>;

using CollectiveEpilogue = typename cutlass::epilogue::collective::CollectiveBuilder<
    cutlass::arch::Sm100, cutlass::arch::OpClassTensorOp,
    TileShape, ClusterShape,
    cutlass::epilogue::collective::EpilogueTileAuto,
    Acc, Acc,
    ElemCD, cutlass::layout::RowMajor, 128 / cutlass::sizeof_bits<ElemCD>::value,
    ElemCD, cutlass::layout::RowMajor, 128 / cutlass::sizeof_bits<ElemCD>::value,
    cutlass::epilogue::collective::EpilogueScheduleAuto
  >::CollectiveOp;

using CollectiveMainloop = typename cutlass::gemm::collective::CollectiveBuilder<
    cutlass::arch::Sm100, cutlass::arch::OpClassTensorOp,
    ElemA, cutlass::layout::RowMajor, 128 / cutlass::sizeof_bits<ElemA>::value,
    ElemB, cutlass::layout::ColumnMajor, 128 / cutlass::sizeof_bits<ElemB>::value,
    Acc,
    TileShape, ClusterShape,
    cutlass::gemm::collective::StageCount<5>,
    cutlass::gemm::collective::KernelScheduleAuto
  >::CollectiveOp;

using GemmKernel = cutlass::gemm::kernel::GemmUniversal<
    cute::Shape<int,int,int,int>,
    CollectiveMainloop,
    CollectiveEpilogue
>;
using Gemm = cutlass::gemm::device::GemmUniversalAdapter<GemmKernel>;

// Force the device kernel symbol into the cubin without needing a host main.
auto* _anchor = &cutlass::device_kernel<GemmKernel>;


// ===== COMPILED SASS (sm_100a) =====

	.target	sm_100a

	.elftype	@"ET_EXEC"


//--------------------- .note.nv.tkinfo           --------------------------
	.section	.note.nv.tkinfo,"",@"SHT_NOTE"
	.sectionflags	@"SHF_NOTE_NV_TKINFO"
	.tkinfo
        /*0018*/ 	.word	0x00000002
        /*0030*/ 	.string	""
        /*0030*/ 	.string	"ptxas"
        /*0030*/ 	.string	"Cuda compilation tools, release 13.0, V13.0.88"
        /*0030*/ 	.string	"Build cuda_13.0.r13.0/compiler.36424714_0"
        /*0030*/ 	.string	"-arch sm_100a -m 64 "



//--------------------- .note.nv.cuinfo           --------------------------
	.section	.note.nv.cuinfo,"",@"SHT_NOTE"
	.sectionflags	@"SHF_NOTE_NV_CUINFO"
        /*0018*/ 	.short	0x0002
        /*001a*/ 	.short	0x0064
        /*001c*/ 	.short	0x0082
	.zero		2


//--------------------- .nv.info                  --------------------------
	.section	.nv.info,"",@"SHT_CUDA_INFO"
	.align	4


	//----- nvinfo : EIATTR_REGCOUNT
	.align		4
        /*0000*/ 	.byte	0x04, 0x2f
        /*0002*/ 	.short	(.L_19 - .L_18)
	.align		4
.L_18:
        /*0004*/ 	.word	index@(_ZN7cutlass13device_kernelINS_4gemm6kernel13GemmUniversalIN4cute5tupleIJiiiiEEENS1_10collective13CollectiveMmaINS1_35MainloopSm100TmaUmmaWarpSpecializedILi5ELi2ELi4ENS5_IJNS4_1CILi1EEENSA_ILi2EEESB_EEEEENS5_IJNSA_ILi64EEESF_NSA_ILi32EEEEEENS_10tfloat32_tENS5_IJlSB_lEEESI_SJ_NS4_8TiledMMAINS4_8MMA_AtomIJNS4_17SM100_MMA_TF32_SSISI_SI_fLi64ELi64ELNS4_4UMMA5MajorE0ELSO_0ELNSN_7ScaleInE0ELSP_0EEEEEENS4_6LayoutINS5_IJSB_SB_SB_EEENS5_IJNSA_ILi0EEESU_SU_EEEEENS5_IJNS4_10UnderscoreESX_SX_EEEEENS4_23SM90_TMA_LOAD_MULTICASTENS4_14ComposedLayoutINS4_7SwizzleILi3ELi4ELi3EEENS4_18smem_ptr_flag_bitsILi32EEENSS_INS5_IJNSA_ILi8EEESG_EEENS5_IJSG_SB_EEEEEEEvNS4_8identityENS4_13SM90_TMA_LOADES1A_vS1B_EENS_8epilogue10collective18CollectiveEpilogueINS1E_23Sm100TmaWarpSpecializedILi3ELi2ELi16ELb1ELb0EEEJSH_NS5_IJNSS_ISF_SB_EENSS_ISG_SB_EEEEESI_SJ_SI_SJ_NS1E_6fusion15FusionCallbacksIS1I_NS1M_17LinearCombinationISI_fSI_fLNS_15FloatRoundStyleE2EEESH_S1L_JEEENS4_5SM1004TMEM4LOAD26SM100_TMEM_LOAD_16dp128b8xES1C_S1A_NS4_17SM75_U32x4_LDSM_NENS4_14SM90_TMA_STOREES1A_NS4_17SM90_U32x4_STSM_NENS4_39AutoVectorizingCopyWithAssumedAlignmentILi128EEEEEEvvEEEEvNT_6ParamsE)
        /*0008*/ 	.word	0x00000050


	//----- nvinfo : EIATTR_FRAME_SIZE
	.align		4
.L_19:
        /*000c*/ 	.byte	0x04, 0x11
        /*000e*/ 	.short	(.L_21 - .L_20)
	.align		4
.L_20:
        /*0010*/ 	.word	index@($__internal_2_$__cuda_sm10x_tcgen05_guardrail_trap_unallocated_columns_being_dealloced)
        /*0014*/ 	.word	0x00000000


	//----- nvinfo : EIATTR_FRAME_SIZE
	.align		4
.L_21:
        /*0018*/ 	.byte	0x04, 0x11
        /*001a*/ 	.short	(.L_23 - .L_22)
	.align		4
.L_22:
        /*001c*/ 	.word	index@($__internal_1_$__cuda_sm10x_tcgen05_guardrail_trap_phase_invalid_during_alloc)
        /*0020*/ 	.word	0x00000000


	//----- nvinfo : EIATTR_FRAME_SIZE
	.align		4
.L_23:
        /*0024*/ 	.byte	0x04, 0x11
        /*0026*/ 	.short	(.L_25 - .L_24)
	.align		4
.L_24:
        /*0028*/ 	.word	index@($__internal_0_$__cuda_sm10x_tcgen05_guardrail_trap_col_being_dealloced_not_returned_by_alloc)
        /*002c*/ 	.word	0x00000000


	//----- nvinfo : EIATTR_FRAME_SIZE
	.align		4
.L_25:
        /*0030*/ 	.byte	0x04, 0x11
        /*0032*/ 	.short	(.L_27 - .L_26)
	.align		4
.L_26:
        /*0034*/ 	.word	index@(_ZN7cutlass13device_kernelINS_4gemm6kernel13GemmUniversalIN4cute5tupleIJiiiiEEENS1_10collective13CollectiveMmaINS1_35MainloopSm100TmaUmmaWarpSpecializedILi5ELi2ELi4ENS5_IJNS4_1CILi1EEENSA_ILi2EEESB_EEEEENS5_IJNSA_ILi64EEESF_NSA_ILi32EEEEEENS_10tfloat32_tENS5_IJlSB_lEEESI_SJ_NS4_8TiledMMAINS4_8MMA_AtomIJNS4_17SM100_MMA_TF32_SSISI_SI_fLi64ELi64ELNS4_4UMMA5MajorE0ELSO_0ELNSN_7ScaleInE0ELSP_0EEEEEENS4_6LayoutINS5_IJSB_SB_SB_EEENS5_IJNSA_ILi0EEESU_SU_EEEEENS5_IJNS4_10UnderscoreESX_SX_EEEEENS4_23SM90_TMA_LOAD_MULTICASTENS4_14ComposedLayoutINS4_7SwizzleILi3ELi4ELi3EEENS4_18smem_ptr_flag_bitsILi32EEENSS_INS5_IJNSA_ILi8EEESG_EEENS5_IJSG_SB_EEEEEEEvNS4_8identityENS4_13SM90_TMA_LOADES1A_vS1B_EENS_8epilogue10collective18CollectiveEpilogueINS1E_23Sm100TmaWarpSpecializedILi3ELi2ELi16ELb1ELb0EEEJSH_NS5_IJNSS_ISF_SB_EENSS_ISG_SB_EEEEESI_SJ_SI_SJ_NS1E_6fusion15FusionCallbacksIS1I_NS1M_17LinearCombinationISI_fSI_fLNS_15FloatRoundStyleE2EEESH_S1L_JEEENS4_5SM1004TMEM4LOAD26SM100_TMEM_LOAD_16dp128b8xES1C_S1A_NS4_17SM75_U32x4_LDSM_NENS4_14SM90_TMA_STOREES1A_NS4_17SM90_U32x4_STSM_NENS4_39AutoVectorizingCopyWithAssumedAlignmentILi128EEEEEEvvEEEEvNT_6ParamsE)
        /*0038*/ 	.word	0x00000000


	//----- nvinfo : EIATTR_MIN_STACK_SIZE
	.align		4
.L_27:
        /*003c*/ 	.byte	0x04, 0x12
        /*003e*/ 	.short	(.L_29 - .L_28)
	.align		4
.L_28:
        /*0040*/ 	.word	index@(_ZN7cutlass13device_kernelINS_4gemm6kernel13GemmUniversalIN4cute5tupleIJiiiiEEENS1_10collective13CollectiveMmaINS1_35MainloopSm100TmaUmmaWarpSpecializedILi5ELi2ELi4ENS5_IJNS4_1CILi1EEENSA_ILi2EEESB_EEEEENS5_IJNSA_ILi64EEESF_NSA_ILi32EEEEEENS_10tfloat32_tENS5_IJlSB_lEEESI_SJ_NS4_8TiledMMAINS4_8MMA_AtomIJNS4_17SM100_MMA_TF32_SSISI_SI_fLi64ELi64ELNS4_4UMMA5MajorE0ELSO_0ELNSN_7ScaleInE0ELSP_0EEEEEENS4_6LayoutINS5_IJSB_SB_SB_EEENS5_IJNSA_ILi0EEESU_SU_EEEEENS5_IJNS4_10UnderscoreESX_SX_EEEEENS4_23SM90_TMA_LOAD_MULTICASTENS4_14ComposedLayoutINS4_7SwizzleILi3ELi4ELi3EEENS4_18smem_ptr_flag_bitsILi32EEENSS_INS5_IJNSA_ILi8EEESG_EEENS5_IJSG_SB_EEEEEEEvNS4_8identityENS4_13SM90_TMA_LOADES1A_vS1B_EENS_8epilogue10collective18CollectiveEpilogueINS1E_23Sm100TmaWarpSpecializedILi3ELi2ELi16ELb1ELb0EEEJSH_NS5_IJNSS_ISF_SB_EENSS_ISG_SB_EEEEESI_SJ_SI_SJ_NS1E_6fusion15FusionCallbacksIS1I_NS1M_17LinearCombinationISI_fSI_fLNS_15FloatRoundStyleE2EEESH_S1L_JEEENS4_5SM1004TMEM4LOAD26SM100_TMEM_LOAD_16dp128b8xES1C_S1A_NS4_17SM75_U32x4_LDSM_NENS4_14SM90_TMA_STOREES1A_NS4_17SM90_U32x4_STSM_NENS4_39AutoVectorizingCopyWithAssumedAlignmentILi128EEEEEEvvEEEEvNT_6ParamsE)
        /*0044*/ 	.word	0x00000000
.L_29:


//--------------------- .nv.compat                --------------------------
	.section	.nv.compat,"",@"SHT_CUDA_COMPAT_INFO"
	.align	4
        /*0000*/ 	.byte	0x02, 0x09, 0x01, 0x00, 0x02, 0x02, 0x02, 0x00, 0x02, 0x05, 0x05, 0x00, 0x03, 0x07, 0x01, 0x01
        /*0010*/ 	.byte	0x02, 0x03, 0x01, 0x00, 0x02, 0x06, 0x01, 0x00, 0x04, 0x0b, 0x08, 0x00, 0x09, 0x00, 0x00, 0x00
        /*0020*/ 	.byte	0x00, 0x00, 0x00, 0x00


//--------------------- .nv.info._ZN7cutlass13device_kernelINS_4gemm6kernel13GemmUniversalIN4cute5tupleIJiiiiEEENS1_10collective13CollectiveMmaINS1_35MainloopSm100TmaUmmaWarpSpecializedILi5ELi2ELi4ENS5_IJNS4_1CILi1EEENSA_ILi2EEESB_EEEEENS5_IJNSA_ILi64EEESF_NSA_ILi32EEEEEENS_10tfloat32_tENS5_IJlSB_lEEESI_SJ_NS4_8TiledMMAINS4_8MMA_AtomIJNS4_17SM100_MMA_TF32_SSISI_SI_fLi64ELi64ELNS4_4UMMA5MajorE0ELSO_0ELNSN_7ScaleInE0ELSP_0EEEEEENS4_6LayoutINS5_IJSB_SB_SB_EEENS5_IJNSA_ILi0EEESU_SU_EEEEENS5_IJNS4_10UnderscoreESX_SX_EEEEENS4_23SM90_TMA_LOAD_MULTICASTENS4_14ComposedLayoutINS4_7SwizzleILi3ELi4ELi3EEENS4_18smem_ptr_flag_bitsILi32EEENSS_INS5_IJNSA_ILi8EEESG_EEENS5_IJSG_SB_EEEEEEEvNS4_8identityENS4_13SM90_TMA_LOADES1A_vS1B_EENS_8epilogue10collective18CollectiveEpilogueINS1E_23Sm100TmaWarpSpecializedILi3ELi2ELi16ELb1ELb0EEEJSH_NS5_IJNSS_ISF_SB_EENSS_ISG_SB_EEEEESI_SJ_SI_SJ_NS1E_6fusion15FusionCallbacksIS1I_NS1M_17LinearCombinationISI_fSI_fLNS_15FloatRoundStyleE2EEESH_S1L_JEEENS4_5SM1004TMEM4LOAD26SM100_TMEM_LOAD_16dp128b8xES1C_S1A_NS4_17SM75_U32x4_LDSM_NENS4_14SM90_TMA_STOREES1A_NS4_17SM90_U32x4_STSM_NENS4_39AutoVectorizingCopyWithAssumedAlignmentILi128EEEEEEvvEEEEvNT_6ParamsE --------------------------
	.section	.nv.info._ZN7cutlass13device_kernelINS_4gemm6kernel13GemmUniversalIN4cute5tupleIJiiiiEEENS1_10collective13CollectiveMmaINS1_35MainloopSm100TmaUmmaWarpSpecializedILi5ELi2ELi4ENS5_IJNS4_1CILi1EEENSA_ILi2EEESB_EEEEENS5_IJNSA_ILi64EEESF_NSA_ILi32EEEEEENS_10tfloat32_tENS5_IJlSB_lEEESI_SJ_NS4_8TiledMMAINS4_8MMA_AtomIJNS4_17SM100_MMA_TF32_SSISI_SI_fLi64ELi64ELNS4_4UMMA5MajorE0ELSO_0ELNSN_7ScaleInE0ELSP_0EEEEEENS4_6LayoutINS5_IJSB_SB_SB_EEENS5_IJNSA_ILi0EEESU_SU_EEEEENS5_IJNS4_10UnderscoreESX_SX_EEEEENS4_23SM90_TMA_LOAD_MULTICASTENS4_14ComposedLayoutINS4_7SwizzleILi3ELi4ELi3EEENS4_18smem_ptr_flag_bitsILi32EEENSS_INS5_IJNSA_ILi8EEESG_EEENS5_IJSG_SB_EEEEEEEvNS4_8identityENS4_13SM90_TMA_LOADES1A_vS1B_EENS_8epilogue10collective18CollectiveEpilogueINS1E_23Sm100TmaWarpSpecializedILi3ELi2ELi16ELb1ELb0EEEJSH_NS5_IJNSS_ISF_SB_EENSS_ISG_SB_EEEEESI_SJ_SI_SJ_NS1E_6fusion15FusionCallbacksIS1I_NS1M_17LinearCombinationISI_fSI_fLNS_15FloatRoundStyleE2EEESH_S1L_JEEENS4_5SM1004TMEM4LOAD26SM100_TMEM_LOAD_16dp128b8xES1C_S1A_NS4_17SM75_U32x4_LDSM_NENS4_14SM90_TMA_STOREES1A_NS4_17SM90_U32x4_STSM_NENS4_39AutoVectorizingCopyWithAssumedAlignmentILi128EEEEEEvvEEEEvNT_6ParamsE,"",@"SHT_CUDA_INFO"
	.sectionflags	@""
	.align	4


	//----- nvinfo : EIATTR_CUDA_API_VERSION
	.align		4
        /*0000*/ 	.byte	0x04, 0x37
        /*0002*/ 	.short	(.L_31 - .L_30)
.L_30:
        /*0004*/ 	.word	0x00000082


	//----- nvinfo : EIATTR_KPARAM_INFO
	.align		4
.L_31:
        /*0008*/ 	.byte	0x04, 0x17
        /*000a*/ 	.short	(.L_33 - .L_32)
.L_32:
        /*000c*/ 	.word	0x00000000
        /*0010*/ 	.short	0x0000
        /*0012*/ 	.short	0x0000
        /*0014*/ 	.byte	0x00, 0xf0, 0x01, 0x20


	//----- nvinfo : EIATTR_AT_ENTRY_FRAGMENTS
	.align		4
.L_33:
        /*0018*/ 	.byte	0x04, 0x4f
        /*001a*/ 	.short	(.L_35 - .L_34)


	//   ....[0]....
.L_34:
        /*001c*/ 	.word	0x00000006


	//----- nvinfo : EIATTR_RESERVED_SMEM_USED
	.align		4
.L_35:
        /*0020*/ 	.byte	0x01, 0x41
	.zero		2


	//----- nvinfo : EIATTR_SPARSE_MMA_MASK
	.align		4
        /*0024*/ 	.byte	0x03, 0x50
        /*0026*/ 	.short	0x0000


	//----- nvinfo : EIATTR_TCGEN05_1CTA_USED
	.align		4
        /*0028*/ 	.byte	0x01, 0x51
	.zero		2


	//----- nvinfo : EIATTR_MAXREG_COUNT
	.align		4
        /*002c*/ 	.byte	0x03, 0x1b
        /*002e*/ 	.short	0x00ff


	//----- nvinfo : EIATTR_NUM_BARRIERS
	.align		4
        /*0030*/ 	.byte	0x02, 0x4c
        /*0032*/ 	.byte	0x07
	.zero		1


	//----- nvinfo : EIATTR_EXTERNS
	.align		4
        /*0034*/ 	.byte	0x04, 0x0f
        /*0036*/ 	.short	(.L_37 - .L_36)


	//   ....[0]....
	.align		4
.L_36:
        /*0038*/ 	.word	index@(__assertfail)


	//----- nvinfo : EIATTR_MERCURY_ISA_VERSION
	.align		4
.L_37:
        /*003c*/ 	.byte	0x03, 0x5f
        /*003e*/ 	.short	0x0101


	//----- nvinfo : EIATTR_INT_WARP_WIDE_INSTR_OFFSETS
	.align		4
        /*0040*/ 	.byte	0x04, 0x31
        /*0042*/ 	.short	(.L_39 - .L_38)


	//   ....[0]....
.L_38:
        /*0044*/ 	.word	0x00003d90


	//   ....[1]....
        /*0048*/ 	.word	0x00003dc0


	//   ....[2]....
        /*004c*/ 	.word	0x00003de0


	//   ....[3]....
        /*0050*/ 	.word	0x000049b0


	//   ....[4]....
        /*0054*/ 	.word	0x00004a30


	//   ....[5]....
        /*0058*/ 	.word	0x00004b30


	//   ....[6]....
        /*005c*/ 	.word	0x00004c40


	//----- nvinfo : EIATTR_COOP_GROUP_MASK_REGIDS
	.align		4
.L_39:
        /*0060*/ 	.byte	0x04, 0x29
        /*0062*/ 	.short	(.L_41 - .L_40)


	//   ....[0]....
.L_40:
        /*0064*/ 	.word	0xffffffff


	//   ....[1]....
        /*0068*/ 	.word	0xffffffff


	//   ....[2]....
        /*006c*/ 	.word	0xffffffff


	//   ....[3]....
        /*0070*/ 	.word	0xffffffff


	//   ....[4]....
        /*0074*/ 	.word	0xffffffff


	//   ....[5]....
        /*0078*/ 	.word	0xffffffff


	//   ....[6]....
        /*007c*/ 	.word	0xffffffff


	//   ....[7]....
        /*0080*/ 	.word	0xffffffff


	//   ....[8]....
        /*0084*/ 	.word	0xffffffff


	//   ....[9]....
        /*0088*/ 	.word	0xffffffff


	//   ....[10]....
        /*008c*/ 	.word	0xffffffff


	//   ....[11]....
        /*0090*/ 	.word	0xffffffff


	//   ....[12]....
        /*0094*/ 	.word	0xffffffff


	//   ....[13]....
        /*0098*/ 	.word	0xffffffff


	//----- nvinfo : EIATTR_COOP_GROUP_INSTR_OFFSETS
	.align		4
.L_41:
        /*009c*/ 	.byte	0x04, 0x28
        /*009e*/ 	.short	(.L_43 - .L_42)


	//   ....[0]....
.L_42:
        /*00a0*/ 	.word	0x00000080


	//   ....[1]....
        /*00a4*/ 	.word	0x000004f0


	//   ....[2]....
        /*00a8*/ 	.word	0x000006c0


	//   ....[3]....
        /*00ac*/ 	.word	0x00000840


	//   ....[4]....
        /*00b0*/ 	.word	0x00000940


	//   ....[5]....
        /*00b4*/ 	.word	0x00000ab0


	//   ....[6]....
        /*00b8*/ 	.word	0x00000c50


	//   ....[7]....
        /*00bc*/ 	.word	0x00000e00


	//   ....[8]....
        /*00c0*/ 	.word	0x00002030


	//   ....[9]....
        /*00c4*/ 	.word	0x00002f80


	//   ....[10]....
        /*00c8*/ 	.word	0x00003190


	//   ....[11]....
        /*00cc*/ 	.word	0x000031c0


	//   ....[12]....
        /*00d0*/ 	.word	0x00003c70


	//   ....[13]....
        /*00d4*/ 	.word	0x00003ea0


	//----- nvinfo : EIATTR_VRC_CTA_INIT_COUNT
	.align		4
.L_43:
        /*00d8*/ 	.byte	0x02, 0x4a
        /*00da*/ 	.byte	0x80
	.zero		1


	//----- nvinfo : EIATTR_SYSCALL_OFFSETS
	.align		4
        /*00dc*/ 	.byte	0x04, 0x46
        /*00de*/ 	.short	(.L_45 - .L_44)


	//   ....[0]....
.L_44:
        /*00e0*/ 	.word	0x00005950


	//   ....[1]....
        /*00e4*/ 	.word	0x00005a40


	//   ....[2]....
        /*00e8*/ 	.word	0x00006360


	//   ....[3]....
        /*00ec*/ 	.word	0x00006dc0


	//----- nvinfo : EIATTR_MBARRIER_INSTR_OFFSETS
	.align		4
.L_45:
        /*00f0*/ 	.byte	0x04, 0x39
        /*00f2*/ 	.short	(.L_47 - .L_46)


	//   ....[0]....
.L_46:
        /*00f4*/ 	.word	0x00000610
        /*00f8*/ 	.word	0x000000ff
        /*00fc*/ 	.word	0x00000000
        /*0100*/ 	.short	0x0100
        /*0102*/ 	.byte	0x04
	.zero		1


	//   ....[1]....
        /*0104*/ 	.word	0x00000620
        /*0108*/ 	.word	0x000000ff
        /*010c*/ 	.word	0x00000028
        /*0110*/ 	.short	0x0100
        /*0112*/ 	.byte	0x04
	.zero		1


	//   ....[2]....
        /*0114*/ 	.word	0x00000630
        /*0118*/ 	.word	0x000000ff
        /*011c*/ 	.word	0x00000008
        /*0120*/ 	.short	0x0100
        /*0122*/ 	.byte	0x04
	.zero		1


	//   ....[3]....
        /*0124*/ 	.word	0x00000640
        /*0128*/ 	.word	0x000000ff
        /*012c*/ 	.word	0x00000030
        /*0130*/ 	.short	0x0100
        /*0132*/ 	.byte	0x04
	.zero		1


	//   ....[4]....
        /*0134*/ 	.word	0x00000650
        /*0138*/ 	.word	0x000000ff
        /*013c*/ 	.word	0x00000010
        /*0140*/ 	.short	0x0100
        /*0142*/ 	.byte	0x04
	.zero		1


	//   ....[5]....
        /*0144*/ 	.word	0x00000660
        /*0148*/ 	.word	0x000000ff
        /*014c*/ 	.word	0x00000038
        /*0150*/ 	.short	0x0100
        /*0152*/ 	.byte	0x04
	.zero		1


	//   ....[6]....
        /*0154*/ 	.word	0x00000670
        /*0158*/ 	.word	0x000000ff
        /*015c*/ 	.word	0x00000018
        /*0160*/ 	.short	0x0100
        /*0162*/ 	.byte	0x04
	.zero		1


	//   ....[7]....
        /*0164*/ 	.word	0x00000680
        /*0168*/ 	.word	0x000000ff
        /*016c*/ 	.word	0x00000040
        /*0170*/ 	.short	0x0100
        /*0172*/ 	.byte	0x04
	.zero		1


	//   ....[8]....
        /*0174*/ 	.word	0x00000690
        /*0178*/ 	.word	0x000000ff
        /*017c*/ 	.word	0x00000020
        /*0180*/ 	.short	0x0100
        /*0182*/ 	.byte	0x04
	.zero		1


	//   ....[9]....
        /*0184*/ 	.word	0x000006a0
        /*0188*/ 	.word	0x000000ff
        /*018c*/ 	.word	0x00000048
        /*0190*/ 	.short	0x0100
        /*0192*/ 	.byte	0x04
	.zero		1


	//   ....[10]....
        /*0194*/ 	.word	0x000007d0
        /*0198*/ 	.word	0x000000ff
        /*019c*/ 	.word	0x00000050
        /*01a0*/ 	.short	0x0100
        /*01a2*/ 	.byte	0x04
	.zero		1


	//   ....[11]....
        /*01a4*/ 	.word	0x000007e0
        /*01a8*/ 	.word	0x000000ff
        /*01ac*/ 	.word	0x00000068
        /*01b0*/ 	.short	0x0100
        /*01b2*/ 	.byte	0x04
	.zero		1


	//   ....[12]....
        /*01b4*/ 	.word	0x000007f0
        /*01b8*/ 	.word	0x000000ff
        /*01bc*/ 	.word	0x00000058
        /*01c0*/ 	.short	0x0100
        /*01c2*/ 	.byte	0x04
	.zero		1


	//   ....[13]....
        /*01c4*/ 	.word	0x00000800
        /*01c8*/ 	.word	0x000000ff
        /*01cc*/ 	.word	0x00000070
        /*01d0*/ 	.short	0x0100
        /*01d2*/ 	.byte	0x04
	.zero		1


	//   ....[14]....
        /*01d4*/ 	.word	0x00000810
        /*01d8*/ 	.word	0x000000ff
        /*01dc*/ 	.word	0x00000060
        /*01e0*/ 	.short	0x0100
        /*01e2*/ 	.byte	0x04
	.zero		1


	//   ....[15]....
        /*01e4*/ 	.word	0x00000820
        /*01e8*/ 	.word	0x000000ff
        /*01ec*/ 	.word	0x00000078
        /*01f0*/ 	.short	0x0100
        /*01f2*/ 	.byte	0x04
	.zero		1


	//   ....[16]....
        /*01f4*/ 	.word	0x00000910
        /*01f8*/ 	.word	0x000000ff
        /*01fc*/ 	.word	0x00000080
        /*0200*/ 	.short	0x0100
        /*0202*/ 	.byte	0x06
	.zero		1


	//   ....[17]....
        /*0204*/ 	.word	0x00000920
        /*0208*/ 	.word	0x000000ff
        /*020c*/ 	.word	0x00000088
        /*0210*/ 	.short	0x0100
        /*0212*/ 	.byte	0x06
	.zero		1


	//   ....[18]....
        /*0214*/ 	.word	0x00000a60
        /*0218*/ 	.word	0x000000ff
        /*021c*/ 	.word	0x00000090
        /*0220*/ 	.short	0x0100
        /*0222*/ 	.byte	0x06
	.zero		1


	//   ....[19]....
        /*0224*/ 	.word	0x00000a70
        /*0228*/ 	.word	0x000000ff
        /*022c*/ 	.word	0x000000a0
        /*0230*/ 	.short	0x0100
        /*0232*/ 	.byte	0x06
	.zero		1


	//   ....[20]....
        /*0234*/ 	.word	0x00000a80
        /*0238*/ 	.word	0x000000ff
        /*023c*/ 	.word	0x00000098
        /*0240*/ 	.short	0x0100
        /*0242*/ 	.byte	0x06
	.zero		1


	//   ....[21]....
        /*0244*/ 	.word	0x00000a90
        /*0248*/ 	.word	0x000000ff
        /*024c*/ 	.word	0x000000a8
        /*0250*/ 	.short	0x0100
        /*0252*/ 	.byte	0x06
	.zero		1


	//   ....[22]....
        /*0254*/ 	.word	0x00000bc0
        /*0258*/ 	.word	0x000000ff
        /*025c*/ 	.word	0x000000b0
        /*0260*/ 	.short	0x0100
        /*0262*/ 	.byte	0x04
	.zero		1


	//   ....[23]....
        /*0264*/ 	.word	0x00000bd0
        /*0268*/ 	.word	0x000000ff
        /*026c*/ 	.word	0x000000d0
        /*0270*/ 	.short	0x0100
        /*0272*/ 	.byte	0x04
	.zero		1


	//   ....[24]....
        /*0274*/ 	.word	0x00000be0
        /*0278*/ 	.word	0x000000ff
        /*027c*/ 	.word	0x000000b8
        /*0280*/ 	.short	0x0100
        /*0282*/ 	.byte	0x04
	.zero		1


	//   ....[25]....
        /*0284*/ 	.word	0x00000bf0
        /*0288*/ 	.word	0x000000ff
        /*028c*/ 	.word	0x000000d8
        /*0290*/ 	.short	0x0100
        /*0292*/ 	.byte	0x04
	.zero		1


	//   ....[26]....
        /*0294*/ 	.word	0x00000c00
        /*0298*/ 	.word	0x000000ff
        /*029c*/ 	.word	0x000000c0
        /*02a0*/ 	.short	0x0100
        /*02a2*/ 	.byte	0x04
	.zero		1


	//   ....[27]....
        /*02a4*/ 	.word	0x00000c10
        /*02a8*/ 	.word	0x000000ff
        /*02ac*/ 	.word	0x000000e0
        /*02b0*/ 	.short	0x0100
        /*02b2*/ 	.byte	0x04
	.zero		1


	//   ....[28]....
        /*02b4*/ 	.word	0x00000c20
        /*02b8*/ 	.word	0x000000ff
        /*02bc*/ 	.word	0x000000c8
        /*02c0*/ 	.short	0x0100
        /*02c2*/ 	.byte	0x04
	.zero		1


	//   ....[29]....
        /*02c4*/ 	.word	0x00000c30
        /*02c8*/ 	.word	0x000000ff
        /*02cc*/ 	.word	0x000000e8
        /*02d0*/ 	.short	0x0100
        /*02d2*/ 	.byte	0x04
	.zero		1


	//   ....[30]....
        /*02d4*/ 	.word	0x00000d20
        /*02d8*/ 	.word	0x000000ff
        /*02dc*/ 	.word	0x000000f0
        /*02e0*/ 	.short	0x0100
        /*02e2*/ 	.byte	0x04
	.zero		1


	//   ....[31]....
        /*02e4*/ 	.word	0x00000d30
        /*02e8*/ 	.word	0x000000ff
        /*02ec*/ 	.word	0x00000100
        /*02f0*/ 	.short	0x0100
        /*02f2*/ 	.byte	0x04
	.zero		1


	//   ....[32]....
        /*02f4*/ 	.word	0x00000d40
        /*02f8*/ 	.word	0x000000ff
        /*02fc*/ 	.word	0x000000f8
        /*0300*/ 	.short	0x0100
        /*0302*/ 	.byte	0x04
	.zero		1


	//   ....[33]....
        /*0304*/ 	.word	0x00000d50
        /*0308*/ 	.word	0x000000ff
        /*030c*/ 	.word	0x00000108
        /*0310*/ 	.short	0x0100
        /*0312*/ 	.byte	0x04
	.zero		1


	//   ....[34]....
        /*0314*/ 	.word	0x000018b0
        /*0318*/ 	.word	0x00000000
        /*031c*/ 	.word	0x00000100
        /*0320*/ 	.short	0x010a
        /*0322*/ 	.byte	0xff
	.zero		1


	//   ....[35]....
        /*0324*/ 	.word	0x000018e0
        /*0328*/ 	.word	0x00000000
        /*032c*/ 	.word	0x000000f0
        /*0330*/ 	.short	0x0101
        /*0332*/ 	.byte	0xff
	.zero		1


	//   ....[36]....
        /*0334*/ 	.word	0x000019b0
        /*0338*/ 	.word	0x000000ff
        /*033c*/ 	.word	0x00000028
        /*0340*/ 	.short	0x010a
        /*0342*/ 	.byte	0x04
	.zero		1


	//   ....[37]....
        /*0344*/ 	.word	0x00001a30
        /*0348*/ 	.word	0x000000ff
        /*034c*/ 	.word	0x00000028
        /*0350*/ 	.short	0x010a
        /*0352*/ 	.byte	0x21
	.zero		1


	//   ....[38]....
        /*0354*/ 	.word	0x00001bd0
        /*0358*/ 	.word	0x000000ff
        /*035c*/ 	.word	0x00000028
        /*0360*/ 	.short	0x010a
        /*0362*/ 	.byte	0x08
	.zero		1


	//   ....[39]....
        /*0364*/ 	.word	0x00001ce0
        /*0368*/ 	.word	0x000000ff
        /*036c*/ 	.word	0x00000088
        /*0370*/ 	.short	0x0101
        /*0372*/ 	.byte	0x06
	.zero		1


	//   ....[40]....
        /*0374*/ 	.word	0x00001d00
        /*0378*/ 	.word	0x000000ff
        /*037c*/ 	.word	0x00000028
        /*0380*/ 	.short	0x010a
        /*0382*/ 	.byte	0x04
	.zero		1


	//   ....[41]....
        /*0384*/ 	.word	0x00001d80
        /*0388*/ 	.word	0x000000ff
        /*038c*/ 	.word	0x00000028
        /*0390*/ 	.short	0x010a
        /*0392*/ 	.byte	0x11
	.zero		1


	//   ....[42]....
        /*0394*/ 	.word	0x00001f20
        /*0398*/ 	.word	0x000000ff
        /*039c*/ 	.word	0x00000028
        /*03a0*/ 	.short	0x010a
        /*03a2*/ 	.byte	0x07
	.zero		1


	//   ....[43]....
        /*03a4*/ 	.word	0x00002060
        /*03a8*/ 	.word	0x00000003
        /*03ac*/ 	.word	0x00000090
        /*03b0*/ 	.short	0x010a
        /*03b2*/ 	.byte	0xff
	.zero		1


	//   ....[44]....
        /*03b4*/ 	.word	0x000021b0
        /*03b8*/ 	.word	0x00000000
        /*03bc*/ 	.word	0x00000000
        /*03c0*/ 	.short	0x0101
        /*03c2*/ 	.byte	0xff
	.zero		1


	//   ....[45]....
        /*03c4*/ 	.word	0x00002770
        /*03c8*/ 	.word	0x000000ff
        /*03cc*/ 	.word	0x00000000
        /*03d0*/ 	.short	0x010a
        /*03d2*/ 	.byte	0x04
	.zero		1


	//   ....[46]....
        /*03d4*/ 	.word	0x00002800
        /*03d8*/ 	.word	0x000000ff
        /*03dc*/ 	.word	0x00000000
        /*03e0*/ 	.short	0x010a
        /*03e2*/ 	.byte	0x05
	.zero		1


	//   ....[47]....
        /*03e4*/ 	.word	0x00002890
        /*03e8*/ 	.word	0x000000ff
        /*03ec*/ 	.word	0x00000000
        /*03f0*/ 	.short	0x010a
        /*03f2*/ 	.byte	0x05
	.zero		1


	//   ....[48]....
        /*03f4*/ 	.word	0x00002920
        /*03f8*/ 	.word	0x000000ff
        /*03fc*/ 	.word	0x00000000
        /*0400*/ 	.short	0x010a
        /*0402*/ 	.byte	0x05
	.zero		1


	//   ....[49]....
        /*0404*/ 	.word	0x000029c0
        /*0408*/ 	.word	0x00000000
        /*040c*/ 	.word	0x00000000
        /*0410*/ 	.short	0x010a
        /*0412*/ 	.byte	0xff
	.zero		1


	//   ....[50]....
        /*0414*/ 	.word	0x00002ae0
        /*0418*/ 	.word	0x00000002
        /*041c*/ 	.word	0x000000f0
        /*0420*/ 	.short	0x010a
        /*0422*/ 	.byte	0xff
	.zero		1


	//   ....[51]....
        /*0424*/ 	.word	0x00002b50
        /*0428*/ 	.word	0x00000002
        /*042c*/ 	.word	0x00000000
        /*0430*/ 	.short	0x0101
        /*0432*/ 	.byte	0xff
	.zero		1


	//   ....[52]....
        /*0434*/ 	.word	0x00002b70
        /*0438*/ 	.word	0x000000ff
        /*043c*/ 	.word	0x000000a0
        /*0440*/ 	.short	0x010a
        /*0442*/ 	.byte	0x04
	.zero		1


	//   ....[53]....
        /*0444*/ 	.word	0x00002c90
        /*0448*/ 	.word	0x00000002
        /*044c*/ 	.word	0x00000090
        /*0450*/ 	.short	0x010a
        /*0452*/ 	.byte	0xff
	.zero		1


	//   ....[54]....
        /*0454*/ 	.word	0x00002d90
        /*0458*/ 	.word	0x00000002
        /*045c*/ 	.word	0x00000000
        /*0460*/ 	.short	0x0101
        /*0462*/ 	.byte	0xff
	.zero		1


	//   ....[55]....
        /*0464*/ 	.word	0x00002e20
        /*0468*/ 	.word	0x000000ff
        /*046c*/ 	.word	0x000000a0
        /*0470*/ 	.short	0x0106
        /*0472*/ 	.byte	0x04
	.zero		1


	//   ....[56]....
        /*0474*/ 	.word	0x00002e40
        /*0478*/ 	.word	0x000000ff
        /*047c*/ 	.word	0x000000a0
        /*0480*/ 	.short	0x010a
        /*0482*/ 	.byte	0x04
	.zero		1


	//   ....[57]....
        /*0484*/ 	.word	0x00002ed0
        /*0488*/ 	.word	0x000000ff
        /*048c*/ 	.word	0x000000a0
        /*0490*/ 	.short	0x0106
        /*0492*/ 	.byte	0x07
	.zero		1


	//   ....[58]....
        /*0494*/ 	.word	0x00002f10
        /*0498*/ 	.word	0x00000000
        /*049c*/ 	.word	0x000000a0
        /*04a0*/ 	.short	0x010a
        /*04a2*/ 	.byte	0xff
	.zero		1


	//   ....[59]....
        /*04a4*/ 	.word	0x00003460
        /*04a8*/ 	.word	0x00000000
        /*04ac*/ 	.word	0x00000090
        /*04b0*/ 	.short	0x010a
        /*04b2*/ 	.byte	0xff
	.zero		1


	//   ....[60]....
        /*04b4*/ 	.word	0x00003560
        /*04b8*/ 	.word	0x00000003
        /*04bc*/ 	.word	0x00000000
        /*04c0*/ 	.short	0x0101
        /*04c2*/ 	.byte	0xff
	.zero		1


	//   ....[61]....
        /*04c4*/ 	.word	0x00003570
        /*04c8*/ 	.word	0x000000ff
        /*04cc*/ 	.word	0x00000000
        /*04d0*/ 	.short	0x010a
        /*04d2*/ 	.byte	0x04
	.zero		1


	//   ....[62]....
        /*04d4*/ 	.word	0x000035f0
        /*04d8*/ 	.word	0x000000ff
        /*04dc*/ 	.word	0x000000d0
        /*04e0*/ 	.short	0x010a
        /*04e2*/ 	.byte	0x1f
	.zero		1


	//   ....[63]....
        /*04e4*/ 	.word	0x000036d0
        /*04e8*/ 	.word	0x000000ff
        /*04ec*/ 	.word	0x00000000
        /*04f0*/ 	.short	0x010a
        /*04f2*/ 	.byte	0x05
	.zero		1


	//   ....[64]....
        /*04f4*/ 	.word	0x00003810
        /*04f8*/ 	.word	0x000000ff
        /*04fc*/ 	.word	0x00000000
        /*0500*/ 	.short	0x010a
        /*0502*/ 	.byte	0x04
	.zero		1


	//   ....[65]....
        /*0504*/ 	.word	0x00003aa0
        /*0508*/ 	.word	0x000000ff
        /*050c*/ 	.word	0x00000000
        /*0510*/ 	.short	0x010a
        /*0512*/ 	.byte	0x04
	.zero		1


	//   ....[66]....
        /*0514*/ 	.word	0x00003b30
        /*0518*/ 	.word	0x000000ff
        /*051c*/ 	.word	0x00000000
        /*0520*/ 	.short	0x010a
        /*0522*/ 	.byte	0x05
	.zero		1


	//   ....[67]....
        /*0524*/ 	.word	0x00003bc0
        /*0528*/ 	.word	0x000000ff
        /*052c*/ 	.word	0x00000000
        /*0530*/ 	.short	0x010a
        /*0532*/ 	.byte	0x05
	.zero		1


	//   ....[68]....
        /*0534*/ 	.word	0x00003c50
        /*0538*/ 	.word	0x000000ff
        /*053c*/ 	.word	0x00000000
        /*0540*/ 	.short	0x010a
        /*0542*/ 	.byte	0x04
	.zero		1


	//   ....[69]....
        /*0544*/ 	.word	0x000040e0
        /*0548*/ 	.word	0x0000000c
        /*054c*/ 	.word	0x00000090
        /*0550*/ 	.short	0x010a
        /*0552*/ 	.byte	0xff
	.zero		1


	//   ....[70]....
        /*0554*/ 	.word	0x00004250
        /*0558*/ 	.word	0x00000000
        /*055c*/ 	.word	0x00000000
        /*0560*/ 	.short	0x0101
        /*0562*/ 	.byte	0xff
	.zero		1


	//   ....[71]....
        /*0564*/ 	.word	0x000046d0
        /*0568*/ 	.word	0x000000ff
        /*056c*/ 	.word	0x00000088
        /*0570*/ 	.short	0x010a
        /*0572*/ 	.byte	0x18
	.zero		1


	//   ....[72]....
        /*0574*/ 	.word	0x00004890
        /*0578*/ 	.word	0x000000ff
        /*057c*/ 	.word	0x00000068
        /*0580*/ 	.short	0x010a
        /*0582*/ 	.byte	0x04
	.zero		1


	//   ....[73]....
        /*0584*/ 	.word	0x00004a60
        /*0588*/ 	.word	0x000000ff
        /*058c*/ 	.word	0x00000050
        /*0590*/ 	.short	0x010b
        /*0592*/ 	.byte	0x04
	.zero		1


	//   ....[74]....
        /*0594*/ 	.word	0x00004a70
        /*0598*/ 	.word	0x000000ff
        /*059c*/ 	.word	0x00000000
        /*05a0*/ 	.short	0x0101
        /*05a2*/ 	.byte	0x14
	.zero		1


	//   ....[75]....
        /*05a4*/ 	.word	0x00004a80
        /*05a8*/ 	.word	0x000000ff
        /*05ac*/ 	.word	0x00000068
        /*05b0*/ 	.short	0x010a
        /*05b2*/ 	.byte	0x05
	.zero		1


	//   ....[76]....
        /*05b4*/ 	.word	0x00004c70
        /*05b8*/ 	.word	0x000000ff
        /*05bc*/ 	.word	0x00000050
        /*05c0*/ 	.short	0x010b
        /*05c2*/ 	.byte	0x05
	.zero		1


	//   ....[77]....
        /*05c4*/ 	.word	0x00004c80
        /*05c8*/ 	.word	0x000000ff
        /*05cc*/ 	.word	0x00000000
        /*05d0*/ 	.short	0x0101
        /*05d2*/ 	.byte	0x04
	.zero		1


	//   ....[78]....
        /*05d4*/ 	.word	0x00004d20
        /*05d8*/ 	.word	0x000000ff
        /*05dc*/ 	.word	0x00000000
        /*05e0*/ 	.short	0x010a
        /*05e2*/ 	.byte	0x04
	.zero		1


	//   ....[79]....
        /*05e4*/ 	.word	0x00004db0
        /*05e8*/ 	.word	0x000000ff
        /*05ec*/ 	.word	0x00000000
        /*05f0*/ 	.short	0x010a
        /*05f2*/ 	.byte	0x05
	.zero		1


	//   ....[80]....
        /*05f4*/ 	.word	0x00004e50
        /*05f8*/ 	.word	0x00000000
        /*05fc*/ 	.word	0x00000000
        /*0600*/ 	.short	0x010a
        /*0602*/ 	.byte	0xff
	.zero		1


	//   ....[81]....
        /*0604*/ 	.word	0x000051c0
        /*0608*/ 	.word	0x00000000
        /*060c*/ 	.word	0x00000090
        /*0610*/ 	.short	0x010a
        /*0612*/ 	.byte	0xff
	.zero		1


	//   ....[82]....
        /*0614*/ 	.word	0x00005290
        /*0618*/ 	.word	0x00000000
        /*061c*/ 	.word	0x00000000
        /*0620*/ 	.short	0x0101
        /*0622*/ 	.byte	0xff
	.zero		1


	//   ....[83]....
        /*0624*/ 	.word	0x00005ee0
        /*0628*/ 	.word	0x00000002
        /*062c*/ 	.word	0x00000050
        /*0630*/ 	.short	0x010a
        /*0632*/ 	.byte	0xff
	.zero		1


	//   ....[84]....
        /*0634*/ 	.word	0x00005f20
        /*0638*/ 	.word	0x00000047
        /*063c*/ 	.word	0x000000b0
        /*0640*/ 	.short	0x010a
        /*0642*/ 	.byte	0xff
	.zero		1


	//   ....[85]....
        /*0644*/ 	.word	0x00006010
        /*0648*/ 	.word	0x00000002
        /*064c*/ 	.word	0x00000050
        /*0650*/ 	.short	0x010a
        /*0652*/ 	.byte	0xff
	.zero		1


	//   ....[86]....
        /*0654*/ 	.word	0x00006240
        /*0658*/ 	.word	0x00000047
        /*065c*/ 	.word	0x000000b0
        /*0660*/ 	.short	0x010a
        /*0662*/ 	.byte	0xff
	.zero		1


	//   ....[87]....
        /*0664*/ 	.word	0x00006ae0
        /*0668*/ 	.word	0x00000000
        /*066c*/ 	.word	0x00000000
        /*0670*/ 	.short	0x0101
        /*0672*/ 	.byte	0xff
	.zero		1


	//   ....[88]....
        /*0674*/ 	.word	0x00006af0
        /*0678*/ 	.word	0x00000002
        /*067c*/ 	.word	0x00000050
        /*0680*/ 	.short	0x010a
        /*0682*/ 	.byte	0xff
	.zero		1


	//   ....[89]....
        /*0684*/ 	.word	0x00006bc0
        /*0688*/ 	.word	0x00000002
        /*068c*/ 	.word	0x00000050
        /*0690*/ 	.short	0x010a
        /*0692*/ 	.byte	0xff
	.zero		1


	//   ....[90]....
        /*0694*/ 	.word	0x000071c0
        /*0698*/ 	.word	0x000000ff
        /*069c*/ 	.word	0x00000000
        /*06a0*/ 	.short	0x0101
        /*06a2*/ 	.byte	0x04
	.zero		1


	//   ....[91]....
        /*06a4*/ 	.word	0x000075b0
        /*06a8*/ 	.word	0x00000000
        /*06ac*/ 	.word	0x00000000
        /*06b0*/ 	.short	0x0101
        /*06b2*/ 	.byte	0xff
	.zero		1


	//   ....[92]....
        /*06b4*/ 	.word	0x00007860
        /*06b8*/ 	.word	0x000000ff
        /*06bc*/ 	.word	0x00000000
        /*06c0*/ 	.short	0x0101
        /*06c2*/ 	.byte	0x04
	.zero		1


	//   ....[93]....
        /*06c4*/ 	.word	0x00007880
        /*06c8*/ 	.word	0x00000000
        /*06cc*/ 	.word	0x00000100
        /*06d0*/ 	.short	0x010a
        /*06d2*/ 	.byte	0xff
	.zero		1


	//   ....[94]....
        /*06d4*/ 	.word	0x000078e0
        /*06d8*/ 	.word	0x00000000
        /*06dc*/ 	.word	0x00000028
        /*06e0*/ 	.short	0x010a
        /*06e2*/ 	.byte	0xff
	.zero		1


	//   ....[95]....
        /*06e4*/ 	.word	0x00007940
        /*06e8*/ 	.word	0x00000000
        /*06ec*/ 	.word	0x00000028
        /*06f0*/ 	.short	0x010a
        /*06f2*/ 	.byte	0xff
	.zero		1


	//   ....[96]....
        /*06f4*/ 	.word	0x00007990
        /*06f8*/ 	.word	0x00000003
        /*06fc*/ 	.word	0x00000090
        /*0700*/ 	.short	0x010a
        /*0702*/ 	.byte	0xff
	.zero		1


	//   ....[97]....
        /*0704*/ 	.word	0x000079f0
        /*0708*/ 	.word	0x00000000
        /*070c*/ 	.word	0x00000000
        /*0710*/ 	.short	0x010a
        /*0712*/ 	.byte	0xff
	.zero		1


	//   ....[98]....
        /*0714*/ 	.word	0x00007a50
        /*0718*/ 	.word	0x00000000
        /*071c*/ 	.word	0x00000000
        /*0720*/ 	.short	0x010a
        /*0722*/ 	.byte	0xff
	.zero		1


	//   ....[99]....
        /*0724*/ 	.word	0x00007ab0
        /*0728*/ 	.word	0x00000000
        /*072c*/ 	.word	0x00000000
        /*0730*/ 	.short	0x010a
        /*0732*/ 	.byte	0xff
	.zero		1


	//   ....[100]....
        /*0734*/ 	.word	0x00007b10
        /*0738*/ 	.word	0x00000000
        /*073c*/ 	.word	0x00000000
        /*0740*/ 	.short	0x010a
        /*0742*/ 	.byte	0xff
	.zero		1


	//   ....[101]....
        /*0744*/ 	.word	0x00007b60
        /*0748*/ 	.word	0x00000002
        /*074c*/ 	.word	0x000000f0
        /*0750*/ 	.short	0x010a
        /*0752*/ 	.byte	0xff
	.zero		1


	//   ....[102]....
        /*0754*/ 	.word	0x00007bc0
        /*0758*/ 	.word	0x00000002
        /*075c*/ 	.word	0x000000a0
        /*0760*/ 	.short	0x010a
        /*0762*/ 	.byte	0xff
	.zero		1


	//   ....[103]....
        /*0764*/ 	.word	0x00007c10
        /*0768*/ 	.word	0x00000002
        /*076c*/ 	.word	0x00000090
        /*0770*/ 	.short	0x010a
        /*0772*/ 	.byte	0xff
	.zero		1


	//   ....[104]....
        /*0774*/ 	.word	0x00007c70
        /*0778*/ 	.word	0x00000000
        /*077c*/ 	.word	0x000000a0
        /*0780*/ 	.short	0x010a
        /*0782*/ 	.byte	0xff
	.zero		1


	//   ....[105]....
        /*0784*/ 	.word	0x00007cc0
        /*0788*/ 	.word	0x00000000
        /*078c*/ 	.word	0x00000090
        /*0790*/ 	.short	0x010a
        /*0792*/ 	.byte	0xff
	.zero		1


	//   ....[106]....
        /*0794*/ 	.word	0x00007d20
        /*0798*/ 	.word	0x00000002
        /*079c*/ 	.word	0x000000d0
        /*07a0*/ 	.short	0x010a
        /*07a2*/ 	.byte	0xff
	.zero		1


	//   ....[107]....
        /*07a4*/ 	.word	0x00007d80
        /*07a8*/ 	.word	0x00000000
        /*07ac*/ 	.word	0x00000000
        /*07b0*/ 	.short	0x010a
        /*07b2*/ 	.byte	0xff
	.zero		1


	//   ....[108]....
        /*07b4*/ 	.word	0x00007de0
        /*07b8*/ 	.word	0x00000000
        /*07bc*/ 	.word	0x00000000
        /*07c0*/ 	.short	0x010a
        /*07c2*/ 	.byte	0xff
	.zero		1


	//   ....[109]....
        /*07c4*/ 	.word	0x00007e40
        /*07c8*/ 	.word	0x00000000
        /*07cc*/ 	.word	0x00000000
        /*07d0*/ 	.short	0x010a
        /*07d2*/ 	.byte	0xff
	.zero		1


	//   ....[110]....
        /*07d4*/ 	.word	0x00007ea0
        /*07d8*/ 	.word	0x00000000
        /*07dc*/ 	.word	0x00000000
        /*07e0*/ 	.short	0x010a
        /*07e2*/ 	.byte	0xff
	.zero		1


	//   ....[111]....
        /*07e4*/ 	.word	0x00007f00
        /*07e8*/ 	.word	0x00000000
        /*07ec*/ 	.word	0x00000000
        /*07f0*/ 	.short	0x010a
        /*07f2*/ 	.byte	0xff
	.zero		1


	//   ....[112]....
        /*07f4*/ 	.word	0x00007f50
        /*07f8*/ 	.word	0x0000000c
        /*07fc*/ 	.word	0x00000090
        /*0800*/ 	.short	0x010a
        /*0802*/ 	.byte	0xff
	.zero		1


	//   ....[113]....
        /*0804*/ 	.word	0x00007fb0
        /*0808*/ 	.word	0x00000000
        /*080c*/ 	.word	0x00000088
        /*0810*/ 	.short	0x010a
        /*0812*/ 	.byte	0xff
	.zero		1


	//   ....[114]....
        /*0814*/ 	.word	0x00008010
        /*0818*/ 	.word	0x00000000
        /*081c*/ 	.word	0x00000068
        /*0820*/ 	.short	0x010a
        /*0822*/ 	.byte	0xff
	.zero		1


	//   ....[115]....
        /*0824*/ 	.word	0x00008070
        /*0828*/ 	.word	0x00000006
        /*082c*/ 	.word	0x00000068
        /*0830*/ 	.short	0x010a
        /*0832*/ 	.byte	0xff
	.zero		1


	//   ....[116]....
        /*0834*/ 	.word	0x000080d0
        /*0838*/ 	.word	0x00000000
        /*083c*/ 	.word	0x00000000
        /*0840*/ 	.short	0x010a
        /*0842*/ 	.byte	0xff
	.zero		1


	//   ....[117]....
        /*0844*/ 	.word	0x00008130
        /*0848*/ 	.word	0x00000000
        /*084c*/ 	.word	0x00000000
        /*0850*/ 	.short	0x010a
        /*0852*/ 	.byte	0xff
	.zero		1


	//   ....[118]....
        /*0854*/ 	.word	0x00008180
        /*0858*/ 	.word	0x00000000
        /*085c*/ 	.word	0x00000090
        /*0860*/ 	.short	0x010a
        /*0862*/ 	.byte	0xff
	.zero		1


	//   ....[119]....
        /*0864*/ 	.word	0x000081d0
        /*0868*/ 	.word	0x00000002
        /*086c*/ 	.word	0x00000050
        /*0870*/ 	.short	0x010a
        /*0872*/ 	.byte	0xff
	.zero		1


	//   ....[120]....
        /*0874*/ 	.word	0x00008220
        /*0878*/ 	.word	0x00000047
        /*087c*/ 	.word	0x000000b0
        /*0880*/ 	.short	0x010a
        /*0882*/ 	.byte	0xff
	.zero		1


	//   ....[121]....
        /*0884*/ 	.word	0x00008270
        /*0888*/ 	.word	0x00000002
        /*088c*/ 	.word	0x00000050
        /*0890*/ 	.short	0x010a
        /*0892*/ 	.byte	0xff
	.zero		1


	//----- nvinfo : EIATTR_NUM_MBARRIERS
	.align		4
.L_47:
        /*0894*/ 	.byte	0x03, 0x38
        /*0896*/ 	.short	0x0022


	//----- nvinfo : EIATTR_EXIT_INSTR_OFFSETS
	.align		4
        /*0898*/ 	.byte	0x04, 0x1c
        /*089a*/ 	.short	(.L_49 - .L_48)


	//   ....[0]....
.L_48:
        /*089c*/ 	.word	0x000029f0


	//   ....[1]....
        /*08a0*/ 	.word	0x00002ee0


	//   ....[2]....
        /*08a4*/ 	.word	0x00002f40


	//   ....[3]....
        /*08a8*/ 	.word	0x00003eb0


	//   ....[4]....
        /*08ac*/ 	.word	0x00004e80


	//   ....[5]....
        /*08b0*/ 	.word	0x00004ec0


	//   ....[6]....
        /*08b4*/ 	.word	0x00007750


	//   ....[7]....
        /*08b8*/ 	.word	0x000077d0


	//   ....[8]....
        /*08bc*/ 	.word	0x00007800


	//   ....[9]....
        /*08c0*/ 	.word	0x00007870


	//----- nvinfo : EIATTR_MAX_THREADS
	.align		4
.L_49:
        /*08c4*/ 	.byte	0x04, 0x05
        /*08c6*/ 	.short	(.L_51 - .L_50)
.L_50:
        /*08c8*/ 	.word	0x00000100
        /*08cc*/ 	.word	0x00000001
        /*08d0*/ 	.word	0x00000001


	//----- nvinfo : EIATTR_CRS_STACK_SIZE
	.align		4
.L_51:
        /*08d4*/ 	.byte	0x04, 0x1e
        /*08d6*/ 	.short	(.L_53 - .L_52)
.L_52:
        /*08d8*/ 	.word	0x00000000


	//----- nvinfo : EIATTR_CBANK_PARAM_SIZE
	.align		4
.L_53:
        /*08dc*/ 	.byte	0x03, 0x19
        /*08de*/ 	.short	0x0800


	//----- nvinfo : EIATTR_PARAM_CBANK
	.align		4
        /*08e0*/ 	.byte	0x04, 0x0a
        /*08e2*/ 	.short	(.L_55 - .L_54)
	.align		4
.L_54:
        /*08e4*/ 	.word	index@(.nv.constant0._ZN7cutlass13device_kernelINS_4gemm6kernel13GemmUniversalIN4cute5tupleIJiiiiEEENS1_10collective13CollectiveMmaINS1_35MainloopSm100TmaUmmaWarpSpecializedILi5ELi2ELi4ENS5_IJNS4_1CILi1EEENSA_ILi2EEESB_EEEEENS5_IJNSA_ILi64EEESF_NSA_ILi32EEEEEENS_10tfloat32_tENS5_IJlSB_lEEESI_SJ_NS4_8TiledMMAINS4_8MMA_AtomIJNS4_17SM100_MMA_TF32_SSISI_SI_fLi64ELi64ELNS4_4UMMA5MajorE0ELSO_0ELNSN_7ScaleInE0ELSP_0EEEEEENS4_6LayoutINS5_IJSB_SB_SB_EEENS5_IJNSA_ILi0EEESU_SU_EEEEENS5_IJNS4_10UnderscoreESX_SX_EEEEENS4_23SM90_TMA_LOAD_MULTICASTENS4_14ComposedLayoutINS4_7SwizzleILi3ELi4ELi3EEENS4_18smem_ptr_flag_bitsILi32EEENSS_INS5_IJNSA_ILi8EEESG_EEENS5_IJSG_SB_EEEEEEEvNS4_8identityENS4_13SM90_TMA_LOADES1A_vS1B_EENS_8epilogue10collective18CollectiveEpilogueINS1E_23Sm100TmaWarpSpecializedILi3ELi2ELi16ELb1ELb0EEEJSH_NS5_IJNSS_ISF_SB_EENSS_ISG_SB_EEEEESI_SJ_SI_SJ_NS1E_6fusion15FusionCallbacksIS1I_NS1M_17LinearCombinationISI_fSI_fLNS_15FloatRoundStyleE2EEESH_S1L_JEEENS4_5SM1004TMEM4LOAD26SM100_TMEM_LOAD_16dp128b8xES1C_S1A_NS4_17SM75_U32x4_LDSM_NENS4_14SM90_TMA_STOREES1A_NS4_17SM90_U32x4_STSM_NENS4_39AutoVectorizingCopyWithAssumedAlignmentILi128EEEEEEvvEEEEvNT_6ParamsE)
        /*08e8*/ 	.short	0x0380
        /*08ea*/ 	.short	0x0800


	//----- nvinfo : EIATTR_SW_WAR
	.align		4
.L_55:
        /*08ec*/ 	.byte	0x04, 0x36
        /*08ee*/ 	.short	(.L_57 - .L_56)
.L_56:
        /*08f0*/ 	.word	0x00000008
.L_57:


//--------------------- .nv.callgraph             --------------------------
	.section	.nv.callgraph,"",@"SHT_CUDA_CALLGRAPH"
	.align	4
	.sectionentsize	8
	.align		4
        /*0000*/ 	.word	0x00000000
	.align		4
        /*0004*/ 	.word	0xffffffff
	.align		4
        /*0008*/ 	.word	index@(_ZN7cutlass13device_kernelINS_4gemm6kernel13GemmUniversalIN4cute5tupleIJiiiiEEENS1_10collective13CollectiveMmaINS1_35MainloopSm100TmaUmmaWarpSpecializedILi5ELi2ELi4ENS5_IJNS4_1CILi1EEENSA_ILi2EEESB_EEEEENS5_IJNSA_ILi64EEESF_NSA_ILi32EEEEEENS_10tfloat32_tENS5_IJlSB_lEEESI_SJ_NS4_8TiledMMAINS4_8MMA_AtomIJNS4_17SM100_MMA_TF32_SSISI_SI_fLi64ELi64ELNS4_4UMMA5MajorE0ELSO_0ELNSN_7ScaleInE0ELSP_0EEEEEENS4_6LayoutINS5_IJSB_SB_SB_EEENS5_IJNSA_ILi0EEESU_SU_EEEEENS5_IJNS4_10UnderscoreESX_SX_EEEEENS4_23SM90_TMA_LOAD_MULTICASTENS4_14ComposedLayoutINS4_7SwizzleILi3ELi4ELi3EEENS4_18smem_ptr_flag_bitsILi32EEENSS_INS5_IJNSA_ILi8EEESG_EEENS5_IJSG_SB_EEEEEEEvNS4_8identityENS4_13SM90_TMA_LOADES1A_vS1B_EENS_8epilogue10collective18CollectiveEpilogueINS1E_23Sm100TmaWarpSpecializedILi3ELi2ELi16ELb1ELb0EEEJSH_NS5_IJNSS_ISF_SB_EENSS_ISG_SB_EEEEESI_SJ_SI_SJ_NS1E_6fusion15FusionCallbacksIS1I_NS1M_17LinearCombinationISI_fSI_fLNS_15FloatRoundStyleE2EEESH_S1L_JEEENS4_5SM1004TMEM4LOAD26SM100_TMEM_LOAD_16dp128b8xES1C_S1A_NS4_17SM75_U32x4_LDSM_NENS4_14SM90_TMA_STOREES1A_NS4_17SM90_U32x4_STSM_NENS4_39AutoVectorizingCopyWithAssumedAlignmentILi128EEEEEEvvEEEEvNT_6ParamsE)
	.align		4
        /*000c*/ 	.word	index@(__assertfail)
	.align		4
        /*0010*/ 	.word	0x00000000
	.align		4
        /*0014*/ 	.word	0xfffffffe
	.align		4
        /*0018*/ 	.word	0x00000000
	.align		4
        /*001c*/ 	.word	0xfffffffd
	.align		4
        /*0020*/ 	.word	0x00000000
	.align		4
        /*0024*/ 	.word	0xfffffffc


//--------------------- .nv.constant4             --------------------------
	.section	.nv.constant4,"a",@progbits
	.align	8
	.align		8
.nv.constant4:
        /*0000*/ 	.dword	__assertfail
	.align		8
        /*0008*/ 	.dword	__unnamed_1
	.align		8
        /*0010*/ 	.dword	__unnamed_2
	.align		8
        /*0018*/ 	.dword	_ZN39_INTERNAL_80c239f9_4_k_cu_78c2a8d2_96954cuda3std3__45__cpo5beginE
	.align		8
        /*0020*/ 	.dword	_ZN39_INTERNAL_80c239f9_4_k_cu_78c2a8d2_96954cuda3std3__45__cpo3endE
	.align		8
        /*0028*/ 	.dword	_ZN39_INTERNAL_80c239f9_4_k_cu_78c2a8d2_96954cuda3std3__45__cpo6cbeginE
	.align		8
        /*0030*/ 	.dword	_ZN39_INTERNAL_80c239f9_4_k_cu_78c2a8d2_96954cuda3std3__45__cpo4cendE
	.align		8
        /*0038*/ 	.dword	_ZN39_INTERNAL_80c239f9_4_k_cu_78c2a8d2_96954cuda3std3__441_GLOBAL__N__80c239f9_4_k_cu_78c2a8d2_96956ignoreE
	.align		8
        /*0040*/ 	.dword	_ZN39_INTERNAL_80c239f9_4_k_cu_78c2a8d2_96954cuda3std3__419piecewise_constructE
	.align		8
        /*0048*/ 	.dword	_ZN39_INTERNAL_80c239f9_4_k_cu_78c2a8d2_96954cuda3std3__48in_placeE
	.align		8
        /*0050*/ 	.dword	_ZN39_INTERNAL_80c239f9_4_k_cu_78c2a8d2_96954cuda3std6ranges3__45__cpo4swapE
	.align		8
        /*0058*/ 	.dword	_ZN39_INTERNAL_80c239f9_4_k_cu_78c2a8d2_96954cuda3std6ranges3__45__cpo9iter_moveE
	.align		8
        /*0060*/ 	.dword	_ZN39_INTERNAL_80c239f9_4_k_cu_78c2a8d2_96954cute7productE
	.align		8
        /*0068*/ 	.dword	_ZN39_INTERNAL_80c239f9_4_k_cu_78c2a8d2_96954cute1_E
	.align		8
        /*0070*/ 	.dword	$str$25
	.align		8
        /*0078*/ 	.dword	$str$26
	.align		8
        /*0080*/ 	.dword	$str$27
	.align		8
        /*0088*/ 	.dword	$str$28


//--------------------- .text._ZN7cutlass13device_kernelINS_4gemm6kernel13GemmUniversalIN4cute5tupleIJiiiiEEENS1_10collective13CollectiveMmaINS1_35MainloopSm100TmaUmmaWarpSpecializedILi5ELi2ELi4ENS5_IJNS4_1CILi1EEENSA_ILi2EEESB_EEEEENS5_IJNSA_ILi64EEESF_NSA_ILi32EEEEEENS_10tfloat32_tENS5_IJlSB_lEEESI_SJ_NS4_8TiledMMAINS4_8MMA_AtomIJNS4_17SM100_MMA_TF32_SSISI_SI_fLi64ELi64ELNS4_4UMMA5MajorE0ELSO_0ELNSN_7ScaleInE0ELSP_0EEEEEENS4_6LayoutINS5_IJSB_SB_SB_EEENS5_IJNSA_ILi0EEESU_SU_EEEEENS5_IJNS4_10UnderscoreESX_SX_EEEEENS4_23SM90_TMA_LOAD_MULTICASTENS4_14ComposedLayoutINS4_7SwizzleILi3ELi4ELi3EEENS4_18smem_ptr_flag_bitsILi32EEENSS_INS5_IJNSA_ILi8EEESG_EEENS5_IJSG_SB_EEEEEEEvNS4_8identityENS4_13SM90_TMA_LOADES1A_vS1B_EENS_8epilogue10collective18CollectiveEpilogueINS1E_23Sm100TmaWarpSpecializedILi3ELi2ELi16ELb1ELb0EEEJSH_NS5_IJNSS_ISF_SB_EENSS_ISG_SB_EEEEESI_SJ_SI_SJ_NS1E_6fusion15FusionCallbacksIS1I_NS1M_17LinearCombinationISI_fSI_fLNS_15FloatRoundStyleE2EEESH_S1L_JEEENS4_5SM1004TMEM4LOAD26SM100_TMEM_LOAD_16dp128b8xES1C_S1A_NS4_17SM75_U32x4_LDSM_NENS4_14SM90_TMA_STOREES1A_NS4_17SM90_U32x4_STSM_NENS4_39AutoVectorizingCopyWithAssumedAlignmentILi128EEEEEEvvEEEEvNT_6ParamsE --------------------------
	.section	.text._ZN7cutlass13device_kernelINS_4gemm6kernel13GemmUniversalIN4cute5tupleIJiiiiEEENS1_10collective13CollectiveMmaINS1_35MainloopSm100TmaUmmaWarpSpecializedILi5ELi2ELi4ENS5_IJNS4_1CILi1EEENSA_ILi2EEESB_EEEEENS5_IJNSA_ILi64EEESF_NSA_ILi32EEEEEENS_10tfloat32_tENS5_IJlSB_lEEESI_SJ_NS4_8TiledMMAINS4_8MMA_AtomIJNS4_17SM100_MMA_TF32_SSISI_SI_fLi64ELi64ELNS4_4UMMA5MajorE0ELSO_0ELNSN_7ScaleInE0ELSP_0EEEEEENS4_6LayoutINS5_IJSB_SB_SB_EEENS5_IJNSA_ILi0EEESU_SU_EEEEENS5_IJNS4_10UnderscoreESX_SX_EEEEENS4_23SM90_TMA_LOAD_MULTICASTENS4_14ComposedLayoutINS4_7SwizzleILi3ELi4ELi3EEENS4_18smem_ptr_flag_bitsILi32EEENSS_INS5_IJNSA_ILi8EEESG_EEENS5_IJSG_SB_EEEEEEEvNS4_8identityENS4_13SM90_TMA_LOADES1A_vS1B_EENS_8epilogue10collective18CollectiveEpilogueINS1E_23Sm100TmaWarpSpecializedILi3ELi2ELi16ELb1ELb0EEEJSH_NS5_IJNSS_ISF_SB_EENSS_ISG_SB_EEEEESI_SJ_SI_SJ_NS1E_6fusion15FusionCallbacksIS1I_NS1M_17LinearCombinationISI_fSI_fLNS_15FloatRoundStyleE2EEESH_S1L_JEEENS4_5SM1004TMEM4LOAD26SM100_TMEM_LOAD_16dp128b8xES1C_S1A_NS4_17SM75_U32x4_LDSM_NENS4_14SM90_TMA_STOREES1A_NS4_17SM90_U32x4_STSM_NENS4_39AutoVectorizingCopyWithAssumedAlignmentILi128EEEEEEvvEEEEvNT_6ParamsE,"ax",@progbits
	.align	128
.text._ZN7cutlass13device_kernelINS_4gemm6kernel13GemmUniversalIN4cute5tupleIJiiiiEEENS1_10collective13CollectiveMmaINS1_35MainloopSm100TmaUmmaWarpSpecializedILi5ELi2ELi4ENS5_IJNS4_1CILi1EEENSA_ILi2EEESB_EEEEENS5_IJNSA_ILi64EEESF_NSA_ILi32EEEEEENS_10tfloat32_tENS5_IJlSB_lEEESI_SJ_NS4_8TiledMMAINS4_8MMA_AtomIJNS4_17SM100_MMA_TF32_SSISI_SI_fLi64ELi64ELNS4_4UMMA5MajorE0ELSO_0ELNSN_7ScaleInE0ELSP_0EEEEEENS4_6LayoutINS5_IJSB_SB_SB_EEENS5_IJNSA_ILi0EEESU_SU_EEEEENS5_IJNS4_10UnderscoreESX_SX_EEEEENS4_23SM90_TMA_LOAD_MULTICASTENS4_14ComposedLayoutINS4_7SwizzleILi3ELi4ELi3EEENS4_18smem_ptr_flag_bitsILi32EEENSS_INS5_IJNSA_ILi8EEESG_EEENS5_IJSG_SB_EEEEEEEvNS4_8identityENS4_13SM90_TMA_LOADES1A_vS1B_EENS_8epilogue10collective18CollectiveEpilogueINS1E_23Sm100TmaWarpSpecializedILi3ELi2ELi16ELb1ELb0EEEJSH_NS5_IJNSS_ISF_SB_EENSS_ISG_SB_EEEEESI_SJ_SI_SJ_NS1E_6fusion15FusionCallbacksIS1I_NS1M_17LinearCombinationISI_fSI_fLNS_15FloatRoundStyleE2EEESH_S1L_JEEENS4_5SM1004TMEM4LOAD26SM100_TMEM_LOAD_16dp128b8xES1C_S1A_NS4_17SM75_U32x4_LDSM_NENS4_14SM90_TMA_STOREES1A_NS4_17SM90_U32x4_STSM_NENS4_39AutoVectorizingCopyWithAssumedAlignmentILi128EEEEEEvvEEEEvNT_6ParamsE:
        .type           _ZN7cutlass13device_kernelINS_4gemm6kernel13GemmUniversalIN4cute5tupleIJiiiiEEENS1_10collective13CollectiveMmaINS1_35MainloopSm100TmaUmmaWarpSpecializedILi5ELi2ELi4ENS5_IJNS4_1CILi1EEENSA_ILi2EEESB_EEEEENS5_IJNSA_ILi64EEESF_NSA_ILi32EEEEEENS_10tfloat32_tENS5_IJlSB_lEEESI_SJ_NS4_8TiledMMAINS4_8MMA_AtomIJNS4_17SM100_MMA_TF32_SSISI_SI_fLi64ELi64ELNS4_4UMMA5MajorE0ELSO_0ELNSN_7ScaleInE0ELSP_0EEEEEENS4_6LayoutINS5_IJSB_SB_SB_EEENS5_IJNSA_ILi0EEESU_SU_EEEEENS5_IJNS4_10UnderscoreESX_SX_EEEEENS4_23SM90_TMA_LOAD_MULTICASTENS4_14ComposedLayoutINS4_7SwizzleILi3ELi4ELi3EEENS4_18smem_ptr_flag_bitsILi32EEENSS_INS5_IJNSA_ILi8EEESG_EEENS5_IJSG_SB_EEEEEEEvNS4_8identityENS4_13SM90_TMA_LOADES1A_vS1B_EENS_8epilogue10collective18CollectiveEpilogueINS1E_23Sm100TmaWarpSpecializedILi3ELi2ELi16ELb1ELb0EEEJSH_NS5_IJNSS_ISF_SB_EENSS_ISG_SB_EEEEESI_SJ_SI_SJ_NS1E_6fusion15FusionCallbacksIS1I_NS1M_17LinearCombinationISI_fSI_fLNS_15FloatRoundStyleE2EEESH_S1L_JEEENS4_5SM1004TMEM4LOAD26SM100_TMEM_LOAD_16dp128b8xES1C_S1A_NS4_17SM75_U32x4_LDSM_NENS4_14SM90_TMA_STOREES1A_NS4_17SM90_U32x4_STSM_NENS4_39AutoVectorizingCopyWithAssumedAlignmentILi128EEEEEEvvEEEEvNT_6ParamsE,@function
        .size           _ZN7cutlass13device_kernelINS_4gemm6kernel13GemmUniversalIN4cute5tupleIJiiiiEEENS1_10collective13CollectiveMmaINS1_35MainloopSm100TmaUmmaWarpSpecializedILi5ELi2ELi4ENS5_IJNS4_1CILi1EEENSA_ILi2EEESB_EEEEENS5_IJNSA_ILi64EEESF_NSA_ILi32EEEEEENS_10tfloat32_tENS5_IJlSB_lEEESI_SJ_NS4_8TiledMMAINS4_8MMA_AtomIJNS4_17SM100_MMA_TF32_SSISI_SI_fLi64ELi64ELNS4_4UMMA5MajorE0ELSO_0ELNSN_7ScaleInE0ELSP_0EEEEEENS4_6LayoutINS5_IJSB_SB_SB_EEENS5_IJNSA_ILi0EEESU_SU_EEEEENS5_IJNS4_10UnderscoreESX_SX_EEEEENS4_23SM90_TMA_LOAD_MULTICASTENS4_14ComposedLayoutINS4_7SwizzleILi3ELi4ELi3EEENS4_18smem_ptr_flag_bitsILi32EEENSS_INS5_IJNSA_ILi8EEESG_EEENS5_IJSG_SB_EEEEEEEvNS4_8identityENS4_13SM90_TMA_LOADES1A_vS1B_EENS_8epilogue10collective18CollectiveEpilogueINS1E_23Sm100TmaWarpSpecializedILi3ELi2ELi16ELb1ELb0EEEJSH_NS5_IJNSS_ISF_SB_EENSS_ISG_SB_EEEEESI_SJ_SI_SJ_NS1E_6fusion15FusionCallbacksIS1I_NS1M_17LinearCombinationISI_fSI_fLNS_15FloatRoundStyleE2EEESH_S1L_JEEENS4_5SM1004TMEM4LOAD26SM100_TMEM_LOAD_16dp128b8xES1C_S1A_NS4_17SM75_U32x4_LDSM_NENS4_14SM90_TMA_STOREES1A_NS4_17SM90_U32x4_STSM_NENS4_39AutoVectorizingCopyWithAssumedAlignmentILi128EEEEEEvvEEEEvNT_6ParamsE,(.L_x_164 - _ZN7cutlass13device_kernelINS_4gemm6kernel13GemmUniversalIN4cute5tupleIJiiiiEEENS1_10collective13CollectiveMmaINS1_35MainloopSm100TmaUmmaWarpSpecializedILi5ELi2ELi4ENS5_IJNS4_1CILi1EEENSA_ILi2EEESB_EEEEENS5_IJNSA_ILi64EEESF_NSA_ILi32EEEEEENS_10tfloat32_tENS5_IJlSB_lEEESI_SJ_NS4_8TiledMMAINS4_8MMA_AtomIJNS4_17SM100_MMA_TF32_SSISI_SI_fLi64ELi64ELNS4_4UMMA5MajorE0ELSO_0ELNSN_7ScaleInE0ELSP_0EEEEEENS4_6LayoutINS5_IJSB_SB_SB_EEENS5_IJNSA_ILi0EEESU_SU_EEEEENS5_IJNS4_10UnderscoreESX_SX_EEEEENS4_23SM90_TMA_LOAD_MULTICASTENS4_14ComposedLayoutINS4_7SwizzleILi3ELi4ELi3EEENS4_18smem_ptr_flag_bitsILi32EEENSS_INS5_IJNSA_ILi8EEESG_EEENS5_IJSG_SB_EEEEEEEvNS4_8identityENS4_13SM90_TMA_LOADES1A_vS1B_EENS_8epilogue10collective18CollectiveEpilogueINS1E_23Sm100TmaWarpSpecializedILi3ELi2ELi16ELb1ELb0EEEJSH_NS5_IJNSS_ISF_SB_EENSS_ISG_SB_EEEEESI_SJ_SI_SJ_NS1E_6fusion15FusionCallbacksIS1I_NS1M_17LinearCombinationISI_fSI_fLNS_15FloatRoundStyleE2EEESH_S1L_JEEENS4_5SM1004TMEM4LOAD26SM100_TMEM_LOAD_16dp128b8xES1C_S1A_NS4_17SM75_U32x4_LDSM_NENS4_14SM90_TMA_STOREES1A_NS4_17SM90_U32x4_STSM_NENS4_39AutoVectorizingCopyWithAssumedAlignmentILi128EEEEEEvvEEEEvNT_6ParamsE)
        .other          _ZN7cutlass13device_kernelINS_4gemm6kernel13GemmUniversalIN4cute5tupleIJiiiiEEENS1_10collective13CollectiveMmaINS1_35MainloopSm100TmaUmmaWarpSpecializedILi5ELi2ELi4ENS5_IJNS4_1CILi1EEENSA_ILi2EEESB_EEEEENS5_IJNSA_ILi64EEESF_NSA_ILi32EEEEEENS_10tfloat32_tENS5_IJlSB_lEEESI_SJ_NS4_8TiledMMAINS4_8MMA_AtomIJNS4_17SM100_MMA_TF32_SSISI_SI_fLi64ELi64ELNS4_4UMMA5MajorE0ELSO_0ELNSN_7ScaleInE0ELSP_0EEEEEENS4_6LayoutINS5_IJSB_SB_SB_EEENS5_IJNSA_ILi0EEESU_SU_EEEEENS5_IJNS4_10UnderscoreESX_SX_EEEEENS4_23SM90_TMA_LOAD_MULTICASTENS4_14ComposedLayoutINS4_7SwizzleILi3ELi4ELi3EEENS4_18smem_ptr_flag_bitsILi32EEENSS_INS5_IJNSA_ILi8EEESG_EEENS5_IJSG_SB_EEEEEEEvNS4_8identityENS4_13SM90_TMA_LOADES1A_vS1B_EENS_8epilogue10collective18CollectiveEpilogueINS1E_23Sm100TmaWarpSpecializedILi3ELi2ELi16ELb1ELb0EEEJSH_NS5_IJNSS_ISF_SB_EENSS_ISG_SB_EEEEESI_SJ_SI_SJ_NS1E_6fusion15FusionCallbacksIS1I_NS1M_17LinearCombinationISI_fSI_fLNS_15FloatRoundStyleE2EEESH_S1L_JEEENS4_5SM1004TMEM4LOAD26SM100_TMEM_LOAD_16dp128b8xES1C_S1A_NS4_17SM75_U32x4_LDSM_NENS4_14SM90_TMA_STOREES1A_NS4_17SM90_U32x4_STSM_NENS4_39AutoVectorizingCopyWithAssumedAlignmentILi128EEEEEEvvEEEEvNT_6ParamsE,@"STO_CUDA_ENTRY STV_DEFAULT"
_ZN7cutlass13device_kernelINS_4gemm6kernel13GemmUniversalIN4cute5tupleIJiiiiEEENS1_10collective13CollectiveMmaINS1_35MainloopSm100TmaUmmaWarpSpecializedILi5ELi2ELi4ENS5_IJNS4_1CILi1EEENSA_ILi2EEESB_EEEEENS5_IJNSA_ILi64EEESF_NSA_ILi32EEEEEENS_10tfloat32_tENS5_IJlSB_lEEESI_SJ_NS4_8TiledMMAINS4_8MMA_AtomIJNS4_17SM100_MMA_TF32_SSISI_SI_fLi64ELi64ELNS4_4UMMA5MajorE0ELSO_0ELNSN_7ScaleInE0ELSP_0EEEEEENS4_6LayoutINS5_IJSB_SB_SB_EEENS5_IJNSA_ILi0EEESU_SU_EEEEENS5_IJNS4_10UnderscoreESX_SX_EEEEENS4_23SM90_TMA_LOAD_MULTICASTENS4_14ComposedLayoutINS4_7SwizzleILi3ELi4ELi3EEENS4_18smem_ptr_flag_bitsILi32EEENSS_INS5_IJNSA_ILi8EEESG_EEENS5_IJSG_SB_EEEEEEEvNS4_8identityENS4_13SM90_TMA_LOADES1A_vS1B_EENS_8epilogue10collective18CollectiveEpilogueINS1E_23Sm100TmaWarpSpecializedILi3ELi2ELi16ELb1ELb0EEEJSH_NS5_IJNSS_ISF_SB_EENSS_ISG_SB_EEEEESI_SJ_SI_SJ_NS1E_6fusion15FusionCallbacksIS1I_NS1M_17LinearCombinationISI_fSI_fLNS_15FloatRoundStyleE2EEESH_S1L_JEEENS4_5SM1004TMEM4LOAD26SM100_TMEM_LOAD_16dp128b8xES1C_S1A_NS4_17SM75_U32x4_LDSM_NENS4_14SM90_TMA_STOREES1A_NS4_17SM90_U32x4_STSM_NENS4_39AutoVectorizingCopyWithAssumedAlignmentILi128EEEEEEvvEEEEvNT_6ParamsE:
[----:B------:R-:W1:Y:S01]  /*0000*/  LDC R1, c[0x0][0x37c] ;  /* 0x0000df00ff017b82 */ /* 0x000e620000000800 */
[----:B------:R-:W2:Y:S01]  /*0010*/  S2R R64, SR_TID.X ;  /* 0x0000000000407919 */ /* 0x000ea20000002100 */
[----:B------:R-:W3:Y:S01]  /*0020*/  LDCU.64 UR8, c[0x0][0x890] ;  /* 0x00011200ff0877ac */ /* 0x000ee20008000a00 */
[----:B------:R-:W-:Y:S02]  /*0030*/  PRMT R53, RZ, 0x7610, R53 ;  /* 0x00007610ff357816 */ /* 0x000fe40000000035 */
[----:B------:R-:W-:Y:S01]  /*0040*/  ELECT P3, URZ, PT ;  /* 0x0000000000ff782f */ /* 0x000fe20003860000 */
[----:B---3--:R-:W-:-:S04]  /*0050*/  UISETP.NE.U32.AND UP0, UPT, UR8, URZ, UPT ;  /* 0x000000ff0800728c */ /* 0x008fc8000bf05070 */
[----:B------:R-:W-:Y:S01]  /*0060*/  UISETP.NE.AND.EX UP0, UPT, UR9, URZ, UPT, UP0 ;  /* 0x000000ff0900728c */ /* 0x000fe2000bf05300 */
[----:B--2---:R-:W-:-:S05]  /*0070*/  SHF.R.U32.HI R54, RZ, 0x5, R64 ;  /* 0x00000005ff367819 */ /* 0x004fca0000011640 */
[----:B------:R-:W2:Y:S02]  /*0080*/  SHFL.IDX PT, R0, R54, RZ, 0x1f ;  /* 0x00001fff36007589 */ /* 0x000ea400000e0000 */
[----:B--2---:R-:W-:Y:S01]  /*0090*/  R2UR UR22, R0 ;  /* 0x00000000001672ca */ /* 0x004fe200000e0000 */
[----:B-1----:R-:W-:-:S14]  /*00a0*/  BRA.U UP0, `(.L_x_0) ;  /* 0x0000000100307547 */ /* 0x002fdc000b800000 */
[----:B------:R-:W1:Y:S02]  /*00b0*/  LDCU.64 UR4, c[0x0][0x888] ;  /* 0x00011100ff0477ac */ /* 0x000e640008000a00 */
[----:B-1----:R-:W-:-:S04]  /*00c0*/  UISETP.NE.U32.AND UP0, UPT, UR4, URZ, UPT ;  /* 0x000000ff0400728c */ /* 0x002fc8000bf05070 */
[----:B------:R-:W-:-:S09]  /*00d0*/  UISETP.NE.AND.EX UP0, UPT, UR5, URZ, UPT, UP0 ;  /* 0x000000ff0500728c */ /* 0x000fd2000bf05300 */
[----:B------:R-:W-:Y:S05]  /*00e0*/  BRA.U !UP0, `(.L_x_1) ;  /* 0x0000000108147547 */ /* 0x000fea000b800000 */
[----:B------:R-:W1:Y:S01]  /*00f0*/  LDC.64 R26, c[0x0][0x888] ;  /* 0x00022200ff1a7b82 */ /* 0x000e620000000a00 */
[----:B------:R-:W1:Y:S02]  /*0100*/  LDCU.64 UR4, c[0x0][0x358] ;  /* 0x00006b00ff0477ac */ /* 0x000e640008000a00 */
[----:B-1----:R1:W5:Y:S01]  /*0110*/  LDG.E R26, desc[UR4][R26.64] ;  /* 0x000000041a1a7981 */ /* 0x002362000c1e1900 */
[----:B------:R-:W-:Y:S01]  /*0120*/  HFMA2 R53, -RZ, RZ, 0, 5.9604644775390625e-08 ;  /* 0x00000001ff357431 */ /* 0x000fe200000001ff */
[----:B------:R-:W-:Y:S05]  /*0130*/  BRA `(.L_x_0) ;  /* 0x00000000000c7947 */ /* 0x000fea0003800000 */
.L_x_1:
[----:B------:R-:W1:Y:S01]  /*0140*/  LDCU UR4, c[0x0][0x880] ;  /* 0x00011000ff0477ac */ /* 0x000e620008000800 */
[----:B------:R-:W-:Y:S01]  /*0150*/  HFMA2 R53, -RZ, RZ, 0, 5.9604644775390625e-08 ;  /* 0x00000001ff357431 */ /* 0x000fe200000001ff */
[----:B-1----:R-:W-:-:S07]  /*0160*/  MOV R26, UR4 ;  /* 0x00000004001a7c02 */ /* 0x002fce0008000f00 */
.L_x_0:
[----:B------:R-:W2:Y:S02]  /*0170*/  LDCU.64 UR4, c[0x0][0x8b0] ;  /* 0x00011600ff0477ac */ /* 0x000ea40008000a00 */
[----:B--2---:R-:W-:-:S04]  /*0180*/  UISETP.NE.U32.AND UP0, UPT, UR4, URZ, UPT ;  /* 0x000000ff0400728c */ /* 0x004fc8000bf05070 */
[----:B------:R-:W-:-:S09]  /*0190*/  UISETP.NE.AND.EX UP0, UPT, UR5, URZ, UPT, UP0 ;  /* 0x000000ff0500728c */ /* 0x000fd2000bf05300 */
[----:B------:R-:W-:Y:S05]  /*01a0*/  BRA.U UP0, `(.L_x_2) ;  /* 0x0000000100287547 */ /* 0x000fea000b800000 */
[----:B------:R-:W2:Y:S02]  /*01b0*/  LDCU.64 UR4, c[0x0][0x8a8] ;  /* 0x00011500ff0477ac */ /* 0x000ea40008000a00 */
[----:B--2---:R-:W-:-:S04]  /*01c0*/  UISETP.NE.U32.AND UP0, UPT, UR4, URZ, UPT ;  /* 0x000000ff0400728c */ /* 0x004fc8000bf05070 */
[----:B------:R-:W-:-:S09]  /*01d0*/  UISETP.NE.AND.EX UP0, UPT, UR5, URZ, UPT, UP0 ;  /* 0x000000ff0500728c */ /* 0x000fd2000bf05300 */
[----:B------:R-:W-:Y:S05]  /*01e0*/  BRA.U !UP0, `(.L_x_3) ;  /* 0x0000000108107547 */ /* 0x000fea000b800000 */
[----:B------:R-:W2:Y:S01]  /*01f0*/  LDC.64 R24, c[0x0][0x8a8] ;  /* 0x00022a00ff187b82 */ /* 0x000ea20000000a00 */
[----:B------:R-:W2:Y:S02]  /*0200*/  LDCU.64 UR4, c[0x0][0x358] ;  /* 0x00006b00ff0477ac */ /* 0x000ea40008000a00 */
[----:B--2---:R2:W5:Y:S01]  /*0210*/  LDG.E R24, desc[UR4][R24.64] ;  /* 0x0000000418187981 */ /* 0x004562000c1e1900 */
[----:B------:R-:W-:Y:S05]  /*0220*/  BRA `(.L_x_2) ;  /* 0x0000000000087947 */ /* 0x000fea0003800000 */
.L_x_3:
[----:B------:R-:W2:Y:S02]  /*0230*/  LDCU UR4, c[0x0][0x8a0] ;  /* 0x00011400ff0477ac */ /* 0x000ea40008000800 */
[----:B--2---:R-:W-:Y:S02]  /*0240*/  MOV R24, UR4 ;  /* 0x0000000400187c02 */ /* 0x004fe40008000f00 */
.L_x_2:
[----:B------:R-:W-:Y:S01]  /*0250*/  IMAD.U32 R0, RZ, RZ, UR22 ;  /* 0x00000016ff007e24 */ /* 0x000fe2000f8e00ff */
[----:B------:R-:W-:Y:S04]  /*0260*/  BSSY.RECONVERGENT B0, `(.L_x_4) ;  /* 0x000000c000007945 */ /* 0x000fe80003800200 */
[C---:B------:R-:W-:Y:S02]  /*0270*/  ISETP.NE.OR P1, PT, R0.reuse, 0x1, !P3 ;  /* 0x000000010000780c */ /* 0x040fe40005f25670 */
[----:B------:R-:W-:-:S11]  /*0280*/  ISETP.NE.OR P0, PT, R0, 0x3, !P3 ;  /* 0x000000030000780c */ /* 0x000fd60005f05670 */
[----:B------:R-:W-:Y:S05]  /*0290*/  @P1 BRA `(.L_x_5) ;  /* 0x0000000000201947 */ /* 0x000fea0003800000 */
[----:B------:R-:W3:Y:S02]  /*02a0*/  LDCU.64 UR4, c[0x0][0x348] ;  /* 0x00006900ff0477ac */ /* 0x000ee40008000a00 */
[----:B---3--:R-:W-:Y:S02]  /*02b0*/  UIADD3 UR6, UP1, UPT, UR4, 0x80, URZ ;  /* 0x0000008004067890 */ /* 0x008fe4000ff3e0ff */
[----:B------:R-:W-:Y:S02]  /*02c0*/  UIADD3 UR4, UP0, UPT, UR4, 0x180, URZ ;  /* 0x0000018004047890 */ /* 0x000fe4000ff1e0ff */
[----:B------:R-:W-:Y:S02]  /*02d0*/  UIADD3.X UR7, UPT, UPT, URZ, UR5, URZ, UP1, !UPT ;  /* 0x00000005ff077290 */ /* 0x000fe40008ffe4ff */
[----:B------:R-:W-:-:S07]  /*02e0*/  UIADD3.X UR5, UPT, UPT, URZ, UR5, URZ, UP0, !UPT ;  /* 0x00000005ff057290 */ /* 0x000fce00087fe4ff */
[----:B------:R3:W-:Y:S02]  /*02f0*/  UTMACCTL.PF [UR6] ;  /* 0x00000000060079b9 */ /* 0x0007e40008040000 */
[----:B------:R3:W-:Y:S02]  /*0300*/  UTMACCTL.PF [UR4] ;  /* 0x00000000040079b9 */ /* 0x0007e40008040000 */
[----:B---3--:R-:W-:Y:S01]  /*0310*/  NOP ;  /* 0x0000000000007918 */ /* 0x008fe20000000000 */
.L_x_5:
[----:B------:R-:W-:Y:S05]  /*0320*/  BSYNC.RECONVERGENT B0 ;  /* 0x0000000000007941 */ /* 0x000fea0003800200 */
.L_x_4:
[----:B------:R-:W-:Y:S04]  /*0330*/  BSSY.RECONVERGENT B0, `(.L_x_6) ;  /* 0x000000a000007945 */ /* 0x000fe80003800200 */
        /* <DEDUP_REMOVED lines=9> */
.L_x_7:
[----:B------:R-:W-:Y:S05]  /*03d0*/  BSYNC.RECONVERGENT B0 ;  /* 0x0000000000007941 */ /* 0x000fea0003800200 */
.L_x_6:
[----:B------:R-:W3:Y:S01]  /*03e0*/  LDCU.64 UR4, c[0x0][0x888] ;  /* 0x00011100ff0477ac */ /* 0x000ee20008000a00 */
[----:B------:R-:W-:Y:S02]  /*03f0*/  UISETP.EQ.U32.AND UP1, UPT, UR8, URZ, UPT ;  /* 0x000000ff0800728c */ /* 0x000fe4000bf22070 */
[----:B------:R-:W-:Y:S02]  /*0400*/  UPLOP3.LUT UP3, UPT, UPT, UPT, UPT, 0x80, 0x8 ;  /* 0x000000000008789c */ /* 0x000fe40003f6f070 */
[----:B---3--:R-:W-:-:S04]  /*0410*/  UISETP.NE.U32.AND UP0, UPT, UR4, URZ, UPT ;  /* 0x000000ff0400728c */ /* 0x008fc8000bf05070 */
[----:B------:R-:W-:-:S04]  /*0420*/  UISETP.NE.AND.EX UP0, UPT, UR5, URZ, UPT, UP0 ;  /* 0x000000ff0500728c */ /* 0x000fc8000bf05300 */
[----:B------:R-:W-:-:S04]  /*0430*/  UISETP.EQ.OR.EX UP2, UPT, UR9, URZ, !UP0, UP1 ;  /* 0x000000ff0900728c */ /* 0x000fc8000c742710 */
[----:B------:R-:W-:-:S06]  /*0440*/  UP2UR UR4, UPR, URZ, 0x4 ;  /* 0x00000004ff047883 */ /* 0x000fcc0008000000 */
[----:B------:R-:W-:Y:S01]  /*0450*/  MOV R57, UR4 ;  /* 0x0000000400397c02 */ /* 0x000fe20008000f00 */
[----:B------:R-:W-:Y:S06]  /*0460*/  BRA.U !UP2, `(.L_x_8) ;  /* 0x000000010a207547 */ /* 0x000fec000b800000 */
[----:B------:R-:W-:Y:S01]  /*0470*/  UISETP.NE.U32.AND UP1, UPT, UR8, URZ, UPT ;  /* 0x000000ff0800728c */ /* 0x000fe2000bf25070 */
[----:B-----5:R-:W-:Y:S01]  /*0480*/  FSETP.NEU.AND P0, PT, R26, RZ, PT ;  /* 0x000000ff1a00720b */ /* 0x020fe20003f0d000 */
[----:B------:R-:W-:Y:S02]  /*0490*/  USEL UR4, URZ, 0xffffffff, UP0 ;  /* 0xffffffffff047887 */ /* 0x000fe40008000000 */
[----:B------:R-:W-:-:S10]  /*04a0*/  UISETP.NE.AND.EX UP1, UPT, UR9, URZ, UPT, UP1 ;  /* 0x000000ff0900728c */ /* 0x000fd4000bf25310 */
[----:B------:R-:W-:Y:S01]  /*04b0*/  VOTEU.ANY UP0, P0 ;  /* 0x0000000000ff7886 */ /* 0x000fe20000000100 */
[----:B------:R-:W-:-:S04]  /*04c0*/  @!UP1 USEL UR4, URZ, 0xffffffff, UP0 ;  /* 0xffffffffff049887 */ /* 0x000fc80008000000 */
[----:B------:R-:W-:-:S04]  /*04d0*/  ULOP3.LUT UR4, UR4, 0x1, URZ, 0xc0, !UPT ;  /* 0x0000000104047892 */ /* 0x000fc8000f8ec0ff */
[----:B------:R-:W-:-:S11]  /*04e0*/  UISETP.NE.U32.AND UP3, UPT, UR4, 0x1, UPT ;  /* 0x000000010400788c */ /* 0x000fd6000bf65070 */
.L_x_8:
[----:B------:R-:W3:Y:S01]  /*04f0*/  SHFL.IDX PT, R2, R54, RZ, 0x1f ;  /* 0x00001fff36027589 */ /* 0x000ee200000e0000 */
[----:B------:R-:W-:-:S04]  /*0500*/  UISETP.NE.AND UP0, UPT, UR22, 0x2, UPT ;  /* 0x000000021600788c */ /* 0x000fc8000bf05270 */
[----:B------:R-:W-:Y:S01]  /*0510*/  USEL UR37, URZ, 0x1, UP0 ;  /* 0x00000001ff257887 */ /* 0x000fe20008000000 */
[----:B---3--:R-:W-:-:S13]  /*0520*/  ISETP.NE.AND P0, PT, R2, RZ, PT ;  /* 0x000000ff0200720c */ /* 0x008fda0003f05270 */
[----:B------:R-:W-:Y:S05]  /*0530*/  @P0 BRA `(.L_x_9) ;  /* 0x0000000000600947 */ /* 0x000fea0003800000 */
[----:B------:R-:W3:Y:S01]  /*0540*/  S2UR UR4, SR_CgaCtaId ;  /* 0x00000000000479c3 */ /* 0x000ee20000008800 */
[----:B------:R-:W-:Y:S01]  /*0550*/  UMOV UR5, 0x400 ;  /* 0x0000040000057882 */ /* 0x000fe20000000000 */
[----:B------:R-:W-:Y:S01]  /*0560*/  UMOV UR8, 0x1 ;  /* 0x0000000100087882 */ /* 0x000fe20000000000 */
[----:B------:R-:W-:Y:S01]  /*0570*/  UMOV UR6, 0x2 ;  /* 0x0000000200067882 */ /* 0x000fe20000000000 */
[----:B------:R-:W-:-:S04]  /*0580*/  UIADD3 UR8, UPT, UPT, -UR8, 0x100000, URZ ;  /* 0x0010000008087890 */ /* 0x000fc8000fffe1ff */
[----:B------:R-:W-:Y:S02]  /*0590*/  USHF.L.U32 UR9, UR8, 0xb, URZ ;  /* 0x0000000b08097899 */ /* 0x000fe400080006ff */
[----:B------:R-:W-:Y:S02]  /*05a0*/  USHF.L.U32 UR8, UR8, 0x1, URZ ;  /* 0x0000000108087899 */ /* 0x000fe400080006ff */
[----:B------:R-:W-:-:S04]  /*05b0*/  UIADD3 UR6, UPT, UPT, -UR6, 0x100000, URZ ;  /* 0x0010000006067890 */ /* 0x000fc8000fffe1ff */
[----:B------:R-:W-:Y:S02]  /*05c0*/  USHF.L.U32 UR7, UR6, 0xb, URZ ;  /* 0x0000000b06077899 */ /* 0x000fe400080006ff */
[----:B------:R-:W-:Y:S01]  /*05d0*/  USHF.L.U32 UR6, UR6, 0x1, URZ ;  /* 0x0000000106067899 */ /* 0x000fe200080006ff */
[----:B------:R-:W-:Y:S01]  /*05e0*/  ELECT P0, URZ, PT ;  /* 0x0000000000ff782f */ /* 0x000fe20003800000 */
[----:B---3--:R-:W-:Y:S01]  /*05f0*/  ULEA UR4, UR4, UR5, 0x18 ;  /* 0x0000000504047291 */ /* 0x008fe2000f8ec0ff */
[----:B------:R-:W3:Y:S11]  /*0600*/  FENCE.VIEW.ASYNC.S ;  /* 0x00000000000073c6 */ /* 0x000ef60000000000 */
[----:B---3--:R3:W4:Y:S01]  /*0610*/  SYNCS.EXCH.64 URZ, [UR4], UR8 ;  /* 0x0000000804ff75b2 */ /* 0x0087220008000100 */
[----:B------:R3:W1:Y:S01]  /*0620*/  SYNCS.EXCH.64 URZ, [UR4+0x28], UR6 ;  /* 0x0000280604ff75b2 */ /* 0x0006620008000100 */
        /* <DEDUP_REMOVED lines=8> */
[----:B------:R-:W-:Y:S01]  /*06b0*/  NOP ;  /* 0x0000000000007918 */ /* 0x000fe20000000000 */
.L_x_9:
[----:B------:R-:W2:Y:S01]  /*06c0*/  SHFL.IDX PT, R2, R54, RZ, 0x1f ;  /* 0x00001fff36027589 */ /* 0x000ea200000e0000 */
[----:B------:R-:W-:Y:S01]  /*06d0*/  NOP ;  /* 0x0000000000007918 */ /* 0x000fe20000000000 */
[----:B--2---:R-:W-:-:S13]  /*06e0*/  ISETP.NE.AND P0, PT, R2, 0x1, PT ;  /* 0x000000010200780c */ /* 0x004fda0003f05270 */
[----:B------:R-:W-:Y:S05]  /*06f0*/  @P0 BRA `(.L_x_10) ;  /* 0x0000000000500947 */ /* 0x000fea0003800000 */
[----:B---3--:R-:W2:Y:S01]  /*0700*/  S2UR UR4, SR_CgaCtaId ;  /* 0x00000000000479c3 */ /* 0x008ea20000008800 */
        /* <DEDUP_REMOVED lines=10> */
[----:B--2---:R-:W-:Y:S01]  /*07b0*/  ULEA UR4, UR4, UR5, 0x18 ;  /* 0x0000000504047291 */ /* 0x004fe2000f8ec0ff */
[----:B------:R-:W2:Y:S11]  /*07c0*/  FENCE.VIEW.ASYNC.S ;  /* 0x00000000000073c6 */ /* 0x000eb60000000000 */
[----:B--2---:R2:W3:Y:S01]  /*07d0*/  SYNCS.EXCH.64 URZ, [UR4+0x50], UR8 ;  /* 0x0000500804ff75b2 */ /* 0x0044e20008000100 */
[----:B------:R2:W1:Y:S01]  /*07e0*/  SYNCS.EXCH.64 URZ, [UR4+0x68], UR6 ;  /* 0x0000680604ff75b2 */ /* 0x0004620008000100 */
[----:B------:R2:W1:Y:S01]  /*07f0*/  SYNCS.EXCH.64 URZ, [UR4+0x58], UR8 ;  /* 0x0000580804ff75b2 */ /* 0x0004620008000100 */
[----:B------:R2:W1:Y:S01]  /*0800*/  SYNCS.EXCH.64 URZ, [UR4+0x70], UR6 ;  /* 0x0000700604ff75b2 */ /* 0x0004620008000100 */
[----:B------:R2:W1:Y:S01]  /*0810*/  SYNCS.EXCH.64 URZ, [UR4+0x60], UR8 ;  /* 0x0000600804ff75b2 */ /* 0x0004620008000100 */
[----:B------:R2:W1:Y:S01]  /*0820*/  SYNCS.EXCH.64 URZ, [UR4+0x78], UR6 ;  /* 0x0000780604ff75b2 */ /* 0x0004620008000100 */
[----:B------:R-:W-:Y:S01]  /*0830*/  NOP ;  /* 0x0000000000007918 */ /* 0x000fe20000000000 */
.L_x_10:
[----:B------:R-:W4:Y:S01]  /*0840*/  SHFL.IDX PT, R2, R54, RZ, 0x1f ;  /* 0x00001fff36027589 */ /* 0x000f2200000e0000 */
[----:B------:R-:W-:Y:S01]  /*0850*/  NOP ;  /* 0x0000000000007918 */ /* 0x000fe20000000000 */
[----:B----4-:R-:W-:-:S13]  /*0860*/  ISETP.NE.AND P0, PT, R2, 0x3, PT ;  /* 0x000000030200780c */ /* 0x010fda0003f05270 */
[----:B------:R-:W-:Y:S05]  /*0870*/  @P0 BRA `(.L_x_11) ;  /* 0x0000000000300947 */ /* 0x000fea0003800000 */
[----:B--23--:R-:W2:Y:S01]  /*0880*/  S2UR UR6, SR_CgaCtaId ;  /* 0x00000000000679c3 */ /* 0x00cea20000008800 */
[----:B------:R-:W-:Y:S01]  /*0890*/  UMOV UR4, 0x400 ;  /* 0x0000040000047882 */ /* 0x000fe20000000000 */
[----:B------:R-:W-:Y:S01]  /*08a0*/  UMOV UR5, 0x20 ;  /* 0x0000002000057882 */ /* 0x000fe20000000000 */
[----:B------:R-:W-:Y:S01]  /*08b0*/  ELECT P0, URZ, PT ;  /* 0x0000000000ff782f */ /* 0x000fe20003800000 */
[----:B--2---:R-:W-:Y:S02]  /*08c0*/  ULEA UR6, UR6, UR4, 0x18 ;  /* 0x0000000406067291 */ /* 0x004fe4000f8ec0ff */
[----:B------:R-:W-:-:S04]  /*08d0*/  UIADD3 UR4, UPT, UPT, -UR5, 0x100000, URZ ;  /* 0x0010000005047890 */ /* 0x000fc8000fffe1ff */
[----:B------:R-:W-:Y:S02]  /*08e0*/  USHF.L.U32 UR5, UR4, 0xb, URZ ;  /* 0x0000000b04057899 */ /* 0x000fe400080006ff */
[----:B------:R-:W-:Y:S01]  /*08f0*/  USHF.L.U32 UR4, UR4, 0x1, URZ ;  /* 0x0000000104047899 */ /* 0x000fe200080006ff */
[----:B------:R-:W2:Y:S11]  /*0900*/  FENCE.VIEW.ASYNC.S ;  /* 0x00000000000073c6 */ /* 0x000eb60000000000 */
[----:B--2---:R4:W2:Y:S01]  /*0910*/  SYNCS.EXCH.64 URZ, [UR6+0x80], UR4 ;  /* 0x0000800406ff75b2 */ /* 0x0048a20008000100 */
[----:B------:R4:W3:Y:S02]  /*0920*/  SYNCS.EXCH.64 URZ, [UR6+0x88], UR4 ;  /* 0x0000880406ff75b2 */ /* 0x0008e40008000100 */
[----:B----4-:R-:W-:Y:S01]  /*0930*/  NOP ;  /* 0x0000000000007918 */ /* 0x010fe20000000000 */
.L_x_11:
[----:B------:R-:W4:Y:S01]  /*0940*/  SHFL.IDX PT, R2, R54, RZ, 0x1f ;  /* 0x00001fff36027589 */ /* 0x000f2200000e0000 */
[----:B------:R-:W-:Y:S01]  /*0950*/  NOP ;  /* 0x0000000000007918 */ /* 0x000fe20000000000 */
[----:B----4-:R-:W-:-:S13]  /*0960*/  ISETP.NE.AND P0, PT, R2, 0x4, PT ;  /* 0x000000040200780c */ /* 0x010fda0003f05270 */
[----:B------:R-:W-:Y:S05]  /*0970*/  @P0 BRA `(.L_x_12) ;  /* 0x00000000004c0947 */ /* 0x000fea0003800000 */
[----:B--23--:R-:W2:Y:S01]  /*0980*/  S2UR UR6, SR_CgaCtaId ;  /* 0x00000000000679c3 */ /* 0x00cea20000008800 */
[----:B------:R-:W-:Y:S01]  /*0990*/  UMOV UR4, 0x1e0 ;  /* 0x000001e000047882 */ /* 0x000fe20000000000 */
[----:B------:R-:W-:Y:S01]  /*09a0*/  UMOV UR5, 0x400 ;  /* 0x0000040000057882 */ /* 0x000fe20000000000 */
[----:B------:R-:W-:Y:S01]  /*09b0*/  USEL UR4, UR4, 0x1a0, UP3 ;  /* 0x000001a004047887 */ /* 0x000fe20009800000 */
[----:B------:R-:W-:Y:S01]  /*09c0*/  UMOV UR8, 0x1 ;  /* 0x0000000100087882 */ /* 0x000fe20000000000 */
[----:B------:R-:W-:Y:S01]  /*09d0*/  ELECT P0, URZ, PT ;  /* 0x0000000000ff782f */ /* 0x000fe20003800000 */
[----:B------:R-:W-:-:S04]  /*09e0*/  UIADD3 UR8, UPT, UPT, -UR8, 0x100000, URZ ;  /* 0x0010000008087890 */ /* 0x000fc8000fffe1ff */
[----:B------:R-:W-:Y:S02]  /*09f0*/  USHF.L.U32 UR9, UR8, 0xb, URZ ;  /* 0x0000000b08097899 */ /* 0x000fe400080006ff */
[----:B------:R-:W-:Y:S02]  /*0a00*/  USHF.L.U32 UR8, UR8, 0x1, URZ ;  /* 0x0000000108087899 */ /* 0x000fe400080006ff */
[----:B--2---:R-:W-:Y:S02]  /*0a10*/  ULEA UR6, UR6, UR5, 0x18 ;  /* 0x0000000506067291 */ /* 0x004fe4000f8ec0ff */
[----:B------:R-:W-:-:S04]  /*0a20*/  UIADD3 UR4, UPT, UPT, -UR4, 0x100000, URZ ;  /* 0x0010000004047890 */ /* 0x000fc8000fffe1ff */
[----:B------:R-:W-:Y:S02]  /*0a30*/  USHF.L.U32 UR5, UR4, 0xb, URZ ;  /* 0x0000000b04057899 */ /* 0x000fe400080006ff */
[----:B------:R-:W-:Y:S01]  /*0a40*/  USHF.L.U32 UR4, UR4, 0x1, URZ ;  /* 0x0000000104047899 */ /* 0x000fe200080006ff */
[----:B------:R-:W2:Y:S03]  /*0a50*/  FENCE.VIEW.ASYNC.S ;  /* 0x00000000000073c6 */ /* 0x000ea60000000000 */
[----:B--2---:R4:W2:Y:S08]  /*0a60*/  SYNCS.EXCH.64 URZ, [UR6+0x90], UR8 ;  /* 0x0000900806ff75b2 */ /* 0x0048b00008000100 */
[----:B------:R4:W3:Y:S01]  /*0a70*/  SYNCS.EXCH.64 URZ, [UR6+0xa0], UR4 ;  /* 0x0000a00406ff75b2 */ /* 0x0008e20008000100 */
[----:B------:R4:W1:Y:S01]  /*0a80*/  SYNCS.EXCH.64 URZ, [UR6+0x98], UR8 ;  /* 0x0000980806ff75b2 */ /* 0x0008620008000100 */
[----:B------:R4:W1:Y:S02]  /*0a90*/  SYNCS.EXCH.64 URZ, [UR6+0xa8], UR4 ;  /* 0x0000a80406ff75b2 */ /* 0x0008640008000100 */
[----:B----4-:R-:W-:Y:S01]  /*0aa0*/  NOP ;  /* 0x0000000000007918 */ /* 0x010fe20000000000 */
.L_x_12:
[----:B------:R-:W4:Y:S01]  /*0ab0*/  SHFL.IDX PT, R2, R54, RZ, 0x1f ;  /* 0x00001fff36027589 */ /* 0x000f2200000e0000 */
[----:B------:R-:W-:Y:S01]  /*0ac0*/  NOP ;  /* 0x0000000000007918 */ /* 0x000fe20000000000 */
[----:B----4-:R-:W-:-:S13]  /*0ad0*/  ISETP.NE.AND P0, PT, R2, 0x5, PT ;  /* 0x000000050200780c */ /* 0x010fda0003f05270 */
[----:B------:R-:W-:Y:S05]  /*0ae0*/  @P0 BRA `(.L_x_13) ;  /* 0x0000000000580947 */ /* 0x000fea0003800000 */
[----:B--23--:R-:W2:Y:S01]  /*0af0*/  S2UR UR4, SR_CgaCtaId ;  /* 0x00000000000479c3 */ /* 0x00cea20000008800 */
        /* <DEDUP_REMOVED lines=12> */
[----:B--2---:R4:W2:Y:S01]  /*0bc0*/  SYNCS.EXCH.64 URZ, [UR4+0xb0], UR8 ;  /* 0x0000b00804ff75b2 */ /* 0x0048a20008000100 */
[----:B------:R4:W3:Y:S01]  /*0bd0*/  SYNCS.EXCH.64 URZ, [UR4+0xd0], UR6 ;  /* 0x0000d00604ff75b2 */ /* 0x0008e20008000100 */
[----:B------:R4:W1:Y:S01]  /*0be0*/  SYNCS.EXCH.64 URZ, [UR4+0xb8], UR8 ;  /* 0x0000b80804ff75b2 */ /* 0x0008620008000100 */
[----:B------:R4:W1:Y:S01]  /*0bf0*/  SYNCS.EXCH.64 URZ, [UR4+0xd8], UR6 ;  /* 0x0000d80604ff75b2 */ /* 0x0008620008000100 */
[----:B------:R4:W1:Y:S01]  /*0c00*/  SYNCS.EXCH.64 URZ, [UR4+0xc0], UR8 ;  /* 0x0000c00804ff75b2 */ /* 0x0008620008000100 */
[----:B------:R4:W1:Y:S01]  /*0c10*/  SYNCS.EXCH.64 URZ, [UR4+0xe0], UR6 ;  /* 0x0000e00604ff75b2 */ /* 0x0008620008000100 */
[----:B------:R4:W1:Y:S01]  /*0c20*/  SYNCS.EXCH.64 URZ, [UR4+0xc8], UR8 ;  /* 0x0000c80804ff75b2 */ /* 0x0008620008000100 */
[----:B------:R4:W1:Y:S02]  /*0c30*/  SYNCS.EXCH.64 URZ, [UR4+0xe8], UR6 ;  /* 0x0000e80604ff75b2 */ /* 0x0008640008000100 */
[----:B----4-:R-:W-:Y:S01]  /*0c40*/  NOP ;  /* 0x0000000000007918 */ /* 0x010fe20000000000 */
.L_x_13:
[----:B------:R-:W4:Y:S01]  /*0c50*/  SHFL.IDX PT, R2, R54, RZ, 0x1f ;  /* 0x00001fff36027589 */ /* 0x000f2200000e0000 */
[----:B------:R-:W1:Y:S01]  /*0c60*/  S2UR UR54, SR_CgaCtaId ;  /* 0x00000000003679c3 */ /* 0x000e620000008800 */
[----:B------:R-:W-:Y:S01]  /*0c70*/  NOP ;  /* 0x0000000000007918 */ /* 0x000fe20000000000 */
[----:B----4-:R-:W-:-:S13]  /*0c80*/  ISETP.NE.AND P0, PT, R2, 0x3, PT ;  /* 0x000000030200780c */ /* 0x010fda0003f05270 */
[----:B-1----:R-:W-:Y:S05]  /*0c90*/  @P0 BRA `(.L_x_14) ;  /* 0x0000000000340947 */ /* 0x002fea0003800000 */
[----:B--23--:R-:W-:Y:S01]  /*0ca0*/  UMOV UR4, 0x400 ;  /* 0x0000040000047882 */ /* 0x00cfe20000000000 */
[----:B------:R-:W-:Y:S01]  /*0cb0*/  UMOV UR6, 0x20 ;  /* 0x0000002000067882 */ /* 0x000fe20000000000 */
[----:B------:R-:W-:Y:S02]  /*0cc0*/  ULEA UR4, UR54, UR4, 0x18 ;  /* 0x0000000436047291 */ /* 0x000fe4000f8ec0ff */
[----:B------:R-:W-:-:S04]  /*0cd0*/  UIADD3 UR6, UPT, UPT, -UR6, 0x100000, URZ ;  /* 0x0010000006067890 */ /* 0x000fc8000fffe1ff */
[----:B------:R-:W-:Y:S02]  /*0ce0*/  USHF.L.U32 UR7, UR6, 0xb, URZ ;  /* 0x0000000b06077899 */ /* 0x000fe400080006ff */
[----:B------:R-:W-:Y:S01]  /*0cf0*/  USHF.L.U32 UR6, UR6, 0x1, URZ ;  /* 0x0000000106067899 */ /* 0x000fe200080006ff */
[----:B------:R-:W-:Y:S01]  /*0d00*/  ELECT P0, URZ, PT ;  /* 0x0000000000ff782f */ /* 0x000fe20003800000 */
[----:B------:R-:W1:Y:S10]  /*0d10*/  FENCE.VIEW.ASYNC.S ;  /* 0x00000000000073c6 */ /* 0x000e740000000000 */
[----:B-1----:R1:W4:Y:S01]  /*0d20*/  SYNCS.EXCH.64 URZ, [UR4+0xf0], UR6 ;  /* 0x0000f00604ff75b2 */ /* 0x0023220008000100 */
[----:B------:R1:W2:Y:S01]  /*0d30*/  SYNCS.EXCH.64 URZ, [UR4+0x100], UR6 ;  /* 0x0001000604ff75b2 */ /* 0x0002a20008000100 */
[----:B------:R1:W3:Y:S01]  /*0d40*/  SYNCS.EXCH.64 URZ, [UR4+0xf8], UR6 ;  /* 0x0000f80604ff75b2 */ /* 0x0002e20008000100 */
[----:B------:R1:W1:Y:S01]  /*0d50*/  SYNCS.EXCH.64 URZ, [UR4+0x108], UR6 ;  /* 0x0001080604ff75b2 */ /* 0x0002620008000100 */
[----:B------:R-:W-:Y:S01]  /*0d60*/  NOP ;  /* 0x0000000000007918 */ /* 0x000fe20000000000 */
.L_x_14:
[----:B-123--:R-:W1:Y:S01]  /*0d70*/  LDCU UR4, c[0x0][0x36c] ;  /* 0x00006d80ff0477ac */ /* 0x00ee620008000800 */
[----:B------:R-:W-:Y:S01]  /*0d80*/  ISETP.NE.OR P3, PT, R0, 0x2, !P3 ;  /* 0x000000020000780c */ /* 0x000fe20005f65670 */
[----:B------:R-:W-:Y:S01]  /*0d90*/  NOP ;  /* 0x0000000000007918 */ /* 0x000fe20000000000 */
[----:B------:R-:W-:Y:S01]  /*0da0*/  LOP3.LUT R0, R64, 0x1f, RZ, 0xc0, !PT ;  /* 0x0000001f40007812 */ /* 0x000fe200078ec0ff */
[----:B------:R-:W-:Y:S02]  /*0db0*/  UISETP.NE.AND UP4, UPT, UR22, URZ, UPT ;  /* 0x000000ff1600728c */ /* 0x000fe4000bf85270 */
[----:B-1----:R-:W-:-:S09]  /*0dc0*/  UISETP.EQ.U32.AND UP5, UPT, UR4, 0x1, UPT ;  /* 0x000000010400788c */ /* 0x002fd2000bfa2070 */
[----:B------:R-:W-:Y:S05]  /*0dd0*/  BRA.U !UP5, `(.L_x_15) ;  /* 0x000000010d087547 */ /* 0x000fea000b800000 */
[----:B----4-:R-:W-:Y:S01]  /*0de0*/  UCGABAR_ARV ;  /* 0x00000000000079c7 */ /* 0x010fe20008000000 */
[----:B------:R-:W-:Y:S05]  /*0df0*/  BRA `(.L_x_16) ;  /* 0x0000000000047947 */ /* 0x000fea0003800000 */
.L_x_15:
[----:B----4-:R-:W-:Y:S01]  /*0e00*/  NOP ;  /* 0x0000000000007918 */ /* 0x010fe20000000000 */
.L_x_16:
[----:B------:R-:W1:Y:S01]  /*0e10*/  S2UR UR7, SR_CTAID.X ;  /* 0x00000000000779c3 */ /* 0x000e620000002500 */
[----:B------:R-:W-:-:S05]  /*0e20*/  CS2R.32 R56, SR_CgaSize ;  /* 0x0000000000387805 */ /* 0x000fca0000008a00 */
[----:B------:R-:W-:-:S05]  /*0e30*/  IMAD R56, R56, -0xa0, RZ ;  /* 0xffffff6038387824 */ /* 0x000fca00078e02ff */
[----:B------:R-:W-:-:S14]  /*0e40*/  R2UR UR5, R56 ;  /* 0x00000000380572ca */ /* 0x000fdc00000e0000 */
[----:B------:R-:W2:Y:S01]  /*0e50*/  LDCU UR5, c[0x0][UR5+0x2b0] ;  /* 0x00005600050577ac */ /* 0x000ea20008000800 */
[----:B------:R-:W-:-:S05]  /*0e60*/  CS2R.32 R56, SR_CgaSize ;  /* 0x0000000000387805 */ /* 0x000fca0000008a00 */
[----:B------:R-:W-:-:S05]  /*0e70*/  IMAD R56, R56, -0xa0, RZ ;  /* 0xffffff6038387824 */ /* 0x000fca00078e02ff */
[----:B------:R-:W-:-:S14]  /*0e80*/  R2UR UR4, R56 ;  /* 0x00000000380472ca */ /* 0x000fdc00000e0000 */
[----:B------:R-:W3:Y:S01]  /*0e90*/  LDCU UR4, c[0x0][UR4+0x2b4] ;  /* 0x00005680040477ac */ /* 0x000ee20008000800 */
[----:B------:R-:W4:Y:S01]  /*0ea0*/  S2UR UR8, SR_CTAID.Y ;  /* 0x00000000000879c3 */ /* 0x000f220000002600 */
[----:B------:R-:W-:-:S05]  /*0eb0*/  CS2R.32 R56, SR_CgaSize ;  /* 0x0000000000387805 */ /* 0x000fca0000008a00 */
[----:B------:R-:W-:-:S05]  /*0ec0*/  IMAD R56, R56, -0xa0, RZ ;  /* 0xffffff6038387824 */ /* 0x000fca00078e02ff */
[----:B------:R-:W-:-:S14]  /*0ed0*/  R2UR UR9, R56 ;  /* 0x00000000380972ca */ /* 0x000fdc00000e0000 */
[----:B------:R-:W3:Y:S01]  /*0ee0*/  LDCU UR9, c[0x0][UR9+0x2a0] ;  /* 0x00005400090977ac */ /* 0x000ee20008000800 */
[----:B------:R-:W-:-:S05]  /*0ef0*/  CS2R.32 R56, SR_CgaSize ;  /* 0x0000000000387805 */ /* 0x000fca0000008a00 */
[----:B------:R-:W-:-:S05]  /*0f00*/  IMAD R56, R56, -0xa0, RZ ;  /* 0xffffff6038387824 */ /* 0x000fca00078e02ff */
[----:B------:R-:W-:-:S14]  /*0f10*/  R2UR UR10, R56 ;  /* 0x00000000380a72ca */ /* 0x000fdc00000e0000 */
[----:B------:R-:W3:Y:S01]  /*0f20*/  LDCU UR10, c[0x0][UR10+0x2a4] ;  /* 0x000054800a0a77ac */ /* 0x000ee20008000800 */
[----:B------:R-:W3:Y:S01]  /*0f30*/  S2UR UR36, SR_CTAID.Z ;  /* 0x00000000002479c3 */ /* 0x000ee20000002700 */
[----:B------:R-:W3:Y:S01]  /*0f40*/  LDCU UR23, c[0x0][0xb24] ;  /* 0x00016480ff1777ac */ /* 0x000ee20008000800 */
[----:B------:R-:W3:Y:S01]  /*0f50*/  LDCU UR40, c[0x0][0xb24] ;  /* 0x00016480ff2877ac */ /* 0x000ee20008000800 */
[----:B-1----:R-:W-:Y:S01]  /*0f60*/  I2FP.F32.U32 R3, UR7 ;  /* 0x0000000700037c45 */ /* 0x002fe20008201000 */
[----:B------:R-:W1:Y:S04]  /*0f70*/  LDCU UR27, c[0x0][0xb30] ;  /* 0x00016600ff1b77ac */ /* 0x000e680008000800 */
[----:B--2---:R-:W-:Y:S01]  /*0f80*/  FMUL R3, R3, UR5 ;  /* 0x0000000503037c20 */ /* 0x004fe20008400000 */
[----:B------:R-:W-:Y:S01]  /*0f90*/  USHF.L.U32 UR24, UR54, 0xa, URZ ;  /* 0x0000000a36187899 */ /* 0x000fe200080006ff */
[----:B----4-:R-:W-:Y:S01]  /*0fa0*/  I2FP.F32.U32 R2, UR8 ;  /* 0x0000000800027c45 */ /* 0x010fe20008201000 */
[----:B------:R-:W-:Y:S01]  /*0fb0*/  UMOV UR26, UR7 ;  /* 0x00000007001a7c82 */ /* 0x000fe20008000000 */
[----:B------:R-:W-:-:S02]  /*0fc0*/  UMOV UR30, UR8 ;  /* 0x00000008001e7c82 */ /* 0x000fc40008000000 */
[----:B------:R-:W2:Y:S01]  /*0fd0*/  F2I.U32.TRUNC.NTZ R3, R3 ;  /* 0x0000000300037305 */ /* 0x000ea2000020f000 */
[----:B---3--:R-:W-:Y:S01]  /*0fe0*/  UISETP.GE.AND UP2, UPT, UR23, 0x1, UPT ;  /* 0x000000011700788c */ /* 0x008fe2000bf46270 */
[----:B------:R-:W-:-:S06]  /*0ff0*/  FMUL R2, R2, UR4 ;  /* 0x0000000402027c20 */ /* 0x000fcc0008400000 */
[----:B------:R-:W3:Y:S01]  /*1000*/  F2I.U32.TRUNC.NTZ R2, R2 ;  /* 0x0000000200027305 */ /* 0x000ee2000020f000 */
[----:B--2---:R-:W-:Y:S02]  /*1010*/  R2UR UR4, R3 ;  /* 0x00000000030472ca */ /* 0x004fe400000e0000 */
[----:B---3--:R-:W-:Y:S02]  /*1020*/  R2UR UR6, R2 ;  /* 0x00000000020672ca */ /* 0x008fe400000e0000 */
[----:B------:R-:W-:-:S09]  /*1030*/  PRMT R2, RZ, 0x7610, R2 ;  /* 0x00007610ff027816 */ /* 0x000fd20000000002 */
[----:B------:R-:W-:-:S04]  /*1040*/  UIADD3 UR5, UPT, UPT, -UR4, URZ, URZ ;  /* 0x000000ff04057290 */ /* 0x000fc8000fffe1ff */
[----:B------:R-:W-:Y:S02]  /*1050*/  UIMAD UR5, UR9, UR5, UR7 ;  /* 0x00000005090572a4 */ /* 0x000fe4000f8e0207 */
[----:B------:R-:W-:-:S04]  /*1060*/  UIADD3 UR4, UPT, UPT, -UR6, URZ, URZ ;  /* 0x000000ff06047290 */ /* 0x000fc8000fffe1ff */
[----:B------:R-:W-:Y:S01]  /*1070*/  IMAD.U32 R56, RZ, RZ, UR5 ;  /* 0x00000005ff387e24 */ /* 0x000fe2000f8e00ff */
[----:B------:R-:W-:-:S06]  /*1080*/  UIMAD UR4, UR10, UR4, UR8 ;  /* 0x000000040a0472a4 */ /* 0x000fcc000f8e0208 */
[----:B------:R-:W-:Y:S01]  /*1090*/  IMAD.U32 R55, RZ, RZ, UR4 ;  /* 0x00000004ff377e24 */ /* 0x000fe2000f8e00ff */
[----:B-1----:R-:W-:Y:S06]  /*10a0*/  BRA.U UP4, `(.L_x_17) ;  /* 0x00000001042c7547 */ /* 0x002fec000b800000 */
[----:B------:R-:W-:Y:S02]  /*10b0*/  R2UR UR5, R55 ;  /* 0x00000000370572ca */ /* 0x000fe400000e0000 */
[----:B------:R-:W-:-:S11]  /*10c0*/  R2UR UR4, R56 ;  /* 0x00000000380472ca */ /* 0x000fd600000e0000 */
[----:B------:R-:W-:Y:S02]  /*10d0*/  UISETP.NE.AND UP0, UPT, UR5, URZ, UPT ;  /* 0x000000ff0500728c */ /* 0x000fe4000bf05270 */
[----:B------:R-:W-:Y:S02]  /*10e0*/  UISETP.NE.AND UP1, UPT, UR5, 0x1, UPT ;  /* 0x000000010500788c */ /* 0x000fe4000bf25270 */
[----:B------:R-:W-:-:S04]  /*10f0*/  UISETP.EQ.OR UP0, UPT, UR4, URZ, !UP0 ;  /* 0x000000ff0400728c */ /* 0x000fc8000c702670 */
[----:B------:R-:W-:Y:S02]  /*1100*/  USEL UR5, URZ, 0x1, !UP0 ;  /* 0x00000001ff057887 */ /* 0x000fe4000c000000 */
[----:B------:R-:W-:Y:S02]  /*1110*/  UISETP.NE.AND UP0, UPT, UR4, URZ, UPT ;  /* 0x000000ff0400728c */ /* 0x000fe4000bf05270 */
[----:B------:R-:W-:-:S04]  /*1120*/  USEL UR4, URZ, 0x2, UP1 ;  /* 0x00000002ff047887 */ /* 0x000fc80008800000 */
[----:B------:R-:W-:-:S04]  /*1130*/  USEL UR4, UR4, 0x2, UP0 ;  /* 0x0000000204047887 */ /* 0x000fc80008000000 */
[----:B------:R-:W-:-:S06]  /*1140*/  UIADD3 UR4, UPT, UPT, UR5, UR4, URZ ;  /* 0x0000000405047290 */ /* 0x000fcc000fffe0ff */
[----:B------:R-:W-:Y:S02]  /*1150*/  IMAD.U32 R2, RZ, RZ, UR4 ;  /* 0x00000004ff027e24 */ /* 0x000fe4000f8e00ff */
.L_x_17:
[----:B------:R-:W-:Y:S05]  /*1160*/  BRA.U !UP2, `(.L_x_18) ;  /* 0x000000010ad47547 */ /* 0x000fea000b800000 */
[----:B------:R-:W1:Y:S01]  /*1170*/  LDCU.128 UR12, c[0x0][0xb10] ;  /* 0x00016200ff0c77ac */ /* 0x000e620008000c00 */
[----:B------:R-:W2:Y:S01]  /*1180*/  LDCU UR6, c[0x0][0x370] ;  /* 0x00006e00ff0677ac */ /* 0x000ea20008000800 */
[----:B------:R-:W3:Y:S01]  /*1190*/  LDCU UR5, c[0x0][0x374] ;  /* 0x00006e80ff0577ac */ /* 0x000ee20008000800 */
[----:B------:R-:W4:Y:S01]  /*11a0*/  LDCU UR25, c[0x0][0xb0c] ;  /* 0x00016180ff1977ac */ /* 0x000f220008000800 */
[----:B------:R-:W4:Y:S01]  /*11b0*/  LDCU UR4, c[0x0][0xb20] ;  /* 0x00016400ff0477ac */ /* 0x000f220008000800 */
[----:B------:R-:W4:Y:S01]  /*11c0*/  LDCU.64 UR8, c[0x0][0xb28] ;  /* 0x00016500ff0877ac */ /* 0x000f220008000a00 */
[----:B-1----:R-:W-:Y:S02]  /*11d0*/  UISETP.NE.AND UP0, UPT, UR14, 0x1, UPT ;  /* 0x000000010e00788c */ /* 0x002fe4000bf05270 */
[----:B---3--:R-:W-:Y:S02]  /*11e0*/  UIMAD.WIDE.U32 UR10, UR5, UR15, URZ ;  /* 0x0000000f050a72a5 */ /* 0x008fe4000f8e00ff */
[----:B--2---:R-:W-:-:S02]  /*11f0*/  UIMAD.WIDE.U32 UR18, UR6, UR12, URZ ;  /* 0x0000000c061272a5 */ /* 0x004fc4000f8e00ff */
[----:B----4-:R-:W-:Y:S02]  /*1200*/  UISETP.NE.AND UP1, UPT, UR25, 0x1, UPT ;  /* 0x000000011900788c */ /* 0x010fe4000bf25270 */
[----:B------:R-:W-:Y:S01]  /*1210*/  UISETP.NE.AND UP2, UPT, UR23, 0x1, UPT ;  /* 0x000000011700788c */ /* 0x000fe2000bf45270 */
[----:B------:R-:W-:Y:S02]  /*1220*/  UMOV UR10, UR11 ;  /* 0x0000000b000a7c82 */ /* 0x000fe40008000000 */
[----:B------:R-:W-:Y:S01]  /*1230*/  UMOV UR18, UR19 ;  /* 0x0000001300127c82 */ /* 0x000fe20008000000 */
[----:B------:R-:W-:Y:S02]  /*1240*/  @UP0 USHF.R.U32.HI UR5, URZ, UR4, UR10 ;  /* 0x00000004ff050299 */ /* 0x000fe4000801160a */
[----:B------:R-:W-:Y:S02]  /*1250*/  UIMAD.WIDE.U32 UR20, UR30, UR15, URZ ;  /* 0x0000000f1e1472a5 */ /* 0x000fe4000f8e00ff */
[----:B------:R-:W-:-:S02]  /*1260*/  UIMAD.WIDE.U32 UR10, UR5, UR8, URZ ;  /* 0x00000008050a72a5 */ /* 0x000fc4000f8e00ff */
[----:B------:R-:W-:Y:S02]  /*1270*/  @UP1 USHF.R.U32.HI UR6, URZ, UR13, UR18 ;  /* 0x0000000dff061299 */ /* 0x000fe40008011612 */
[----:B------:R-:W-:Y:S02]  /*1280*/  UIMAD.WIDE.U32 UR16, UR26, UR12, URZ ;  /* 0x0000000c1a1072a5 */ /* 0x000fe4000f8e00ff */
[----:B------:R-:W-:Y:S01]  /*1290*/  UIMAD.WIDE.U32 UR18, UR6, UR8, URZ ;  /* 0x00000008061272a5 */ /* 0x000fe2000f8e00ff */
[----:B------:R-:W-:Y:S01]  /*12a0*/  UMOV UR20, UR21 ;  /* 0x0000001500147c82 */ /* 0x000fe20008000000 */
[----:B------:R-:W-:Y:S01]  /*12b0*/  UMOV UR10, UR11 ;  /* 0x0000000b000a7c82 */ /* 0x000fe20008000000 */
[----:B------:R-:W-:Y:S02]  /*12c0*/  USHF.R.U32.HI UR20, URZ, UR4, UR20 ;  /* 0x00000004ff147299 */ /* 0x000fe40008011614 */
[----:B------:R-:W-:Y:S02]  /*12d0*/  @UP2 USHF.R.U32.HI UR5, URZ, UR9, UR10 ;  /* 0x00000009ff052299 */ /* 0x000fe4000801160a */
[----:B------:R-:W-:Y:S01]  /*12e0*/  UMOV UR7, UR19 ;  /* 0x0000001300077c82 */ /* 0x000fe20008000000 */
[----:B------:R-:W-:Y:S01]  /*12f0*/  UMOV UR16, UR17 ;  /* 0x0000001100107c82 */ /* 0x000fe20008000000 */
[----:B------:R-:W-:-:S02]  /*1300*/  @UP2 USHF.R.U32.HI UR6, URZ, UR9, UR7 ;  /* 0x00000009ff062299 */ /* 0x000fc40008011607 */
[----:B------:R-:W-:Y:S02]  /*1310*/  USHF.R.U32.HI UR13, URZ, UR13, UR16 ;  /* 0x0000000dff0d7299 */ /* 0x000fe40008011610 */
[----:B------:R-:W-:Y:S02]  /*1320*/  USEL UR4, UR30, UR20, !UP0 ;  /* 0x000000141e047287 */ /* 0x000fe4000c000000 */
[----:B------:R-:W-:Y:S02]  /*1330*/  UIMAD UR7, UR5, UR23, URZ ;  /* 0x00000017050772a4 */ /* 0x000fe4000f8e02ff */
[----:B------:R-:W-:Y:S02]  /*1340*/  USEL UR5, UR26, UR13, !UP1 ;  /* 0x0000000d1a057287 */ /* 0x000fe4000c800000 */
[----:B------:R-:W-:Y:S02]  /*1350*/  UIMAD UR12, UR6, UR23, URZ ;  /* 0x00000017060c72a4 */ /* 0x000fe4000f8e02ff */
[----:B------:R-:W-:-:S02]  /*1360*/  UISETP.GE.AND UP0, UPT, UR4, UR7, UPT ;  /* 0x000000070400728c */ /* 0x000fc4000bf06270 */
[----:B------:R-:W-:Y:S02]  /*1370*/  UIMAD.WIDE.U32 UR10, UR4, UR8, URZ ;  /* 0x00000008040a72a5 */ /* 0x000fe4000f8e00ff */
[----:B------:R-:W-:Y:S02]  /*1380*/  UISETP.GE.OR UP0, UPT, UR5, UR12, UP0 ;  /* 0x0000000c0500728c */ /* 0x000fe40008706670 */
[----:B------:R-:W-:Y:S02]  /*1390*/  UIMAD.WIDE.U32 UR12, UR5, UR8, URZ ;  /* 0x00000008050c72a5 */ /* 0x000fe4000f8e00ff */
[----:B------:R-:W-:Y:S01]  /*13a0*/  UIADD3 UR10, UPT, UPT, -UR4, URZ, URZ ;  /* 0x000000ff040a7290 */ /* 0x000fe2000fffe1ff */
[----:B------:R-:W-:Y:S01]  /*13b0*/  UMOV UR8, UR11 ;  /* 0x0000000b00087c82 */ /* 0x000fe20008000000 */
[----:B------:R-:W-:Y:S02]  /*13c0*/  UIADD3 UR11, UPT, UPT, -UR5, URZ, URZ ;  /* 0x000000ff050b7290 */ /* 0x000fe4000fffe1ff */
[----:B------:R-:W-:-:S03]  /*13d0*/  USHF.R.U32.HI UR8, URZ, UR9, UR8 ;  /* 0x00000009ff087299 */ /* 0x000fc60008011608 */
[----:B------:R-:W-:Y:S01]  /*13e0*/  @!UP0 UMOV UR7, UR13 ;  /* 0x0000000d00078c82 */ /* 0x000fe20008000000 */
[----:B------:R-:W-:Y:S02]  /*13f0*/  UIMAD UR30, UR14, UR10, UR30 ;  /* 0x0000000a0e1e72a4 */ /* 0x000fe4000f8e021e */
[----:B------:R-:W-:Y:S02]  /*1400*/  USEL UR8, UR4, UR8, !UP2 ;  /* 0x0000000804087287 */ /* 0x000fe4000d000000 */
[----:B------:R-:W-:Y:S02]  /*1410*/  @!UP0 USHF.R.U32.HI UR7, URZ, UR9, UR7 ;  /* 0x00000009ff078299 */ /* 0x000fe40008011607 */
[----:B------:R-:W-:Y:S02]  /*1420*/  UIADD3 UR9, UPT, UPT, -UR8, URZ, URZ ;  /* 0x000000ff08097290 */ /* 0x000fe4000fffe1ff */
[----:B------:R-:W-:Y:S02]  /*1430*/  @!UP0 USEL UR7, UR5, UR7, !UP2 ;  /* 0x0000000705078287 */ /* 0x000fe4000d000000 */
[----:B------:R-:W-:-:S02]  /*1440*/  UIMAD UR9, UR23, UR9, UR4 ;  /* 0x00000009170972a4 */ /* 0x000fc4000f8e0204 */
[----:B------:R-:W-:Y:S02]  /*1450*/  @!UP0 UIADD3 UR8, UPT, UPT, UR8, -UR7, URZ ;  /* 0x8000000708088290 */ /* 0x000fe4000fffe0ff */
[----:B------:R-:W-:Y:S02]  /*1460*/  @!UP0 UIMAD UR6, UR9, UR6, UR7 ;  /* 0x00000006090682a4 */ /* 0x000fe4000f8e0207 */
[----:B------:R-:W-:Y:S02]  /*1470*/  @!UP0 UIMAD UR4, UR8, UR23, UR5 ;  /* 0x00000017080482a4 */ /* 0x000fe4000f8e0205 */
[----:B------:R-:W-:Y:S02]  /*1480*/  UIMAD UR26, UR25, UR11, UR26 ;  /* 0x0000000b191a72a4 */ /* 0x000fe4000f8e021a */
[----:B------:R-:W-:Y:S01]  /*1490*/  UIMAD UR30, UR4, UR14, UR30 ;  /* 0x0000000e041e72a4 */ /* 0x000fe2000f8e021e */
[----:B------:R-:W-:Y:S02]  /*14a0*/  @!UP0 UMOV UR5, UR6 ;  /* 0x0000000600058c82 */ /* 0x000fe40008000000 */
[----:B------:R-:W-:-:S12]  /*14b0*/  UIMAD UR26, UR5, UR25, UR26 ;  /* 0x00000019051a72a4 */ /* 0x000fd8000f8e021a */
.L_x_18:
[----:B------:R-:W-:Y:S02]  /*14c0*/  UISETP.NE.AND UP1, UPT, UR27, 0x1, UPT ;  /* 0x000000011b00788c */ /* 0x000fe4000bf25270 */
[----:B------:R-:W-:Y:S02]  /*14d0*/  UISETP.NE.AND UP0, UPT, UR22, 0x2, UPT ;  /* 0x000000021600788c */ /* 0x000fe4000bf05270 */
[----:B------:R-:W-:-:S05]  /*14e0*/  ULOP3.LUT UR21, UR24, 0x400, URZ, 0xc0, !UPT ;  /* 0x0000040018157892 */ /* 0x000fca000f8ec0ff */
[----:B------:R-:W-:Y:S07]  /*14f0*/  BRA.U UP1, `(.L_x_19) ;  /* 0x0000000101447547 */ /* 0x000fee000b800000 */
[----:B------:R-:W1:Y:S01]  /*1500*/  LDCU.128 UR8, c[0x0][0xb10] ;  /* 0x00016200ff0877ac */ /* 0x000e620008000c00 */
[----:B------:R-:W2:Y:S01]  /*1510*/  LDCU UR12, c[0x0][0xb0c] ;  /* 0x00016180ff0c77ac */ /* 0x000ea20008000800 */
[----:B------:R-:W3:Y:S01]  /*1520*/  LDCU UR13, c[0x0][0xb20] ;  /* 0x00016400ff0d77ac */ /* 0x000ee20008000800 */
[----:B-1----:R-:W-:Y:S02]  /*1530*/  UIMAD.WIDE.U32 UR6, UR26, UR8, URZ ;  /* 0x000000081a0672a5 */ /* 0x002fe4000f8e00ff */
[----:B------:R-:W-:Y:S02]  /*1540*/  UIMAD.WIDE.U32 UR4, UR30, UR11, URZ ;  /* 0x0000000b1e0472a5 */ /* 0x000fe4000f8e00ff */
[----:B--2---:R-:W-:Y:S02]  /*1550*/  UISETP.NE.AND UP2, UPT, UR12, 0x1, UPT ;  /* 0x000000010c00788c */ /* 0x004fe4000bf45270 */
[----:B------:R-:W-:Y:S01]  /*1560*/  UISETP.NE.AND UP1, UPT, UR10, 0x1, UPT ;  /* 0x000000010a00788c */ /* 0x000fe2000bf25270 */
[----:B------:R-:W-:-:S02]  /*1570*/  UMOV UR6, UR7 ;  /* 0x0000000700067c82 */ /* 0x000fc40008000000 */
[----:B------:R-:W-:Y:S01]  /*1580*/  UMOV UR4, UR5 ;  /* 0x0000000500047c82 */ /* 0x000fe20008000000 */
[----:B------:R-:W-:Y:S02]  /*1590*/  USHF.R.U32.HI UR6, URZ, UR9, UR6 ;  /* 0x00000009ff067299 */ /* 0x000fe40008011606 */
[----:B---3--:R-:W-:Y:S02]  /*15a0*/  USHF.R.U32.HI UR4, URZ, UR13, UR4 ;  /* 0x0000000dff047299 */ /* 0x008fe40008011604 */
[----:B------:R-:W-:Y:S02]  /*15b0*/  USEL UR5, UR26, UR6, !UP2 ;  /* 0x000000061a057287 */ /* 0x000fe4000d000000 */
[----:B------:R-:W-:-:S04]  /*15c0*/  USEL UR4, UR30, UR4, !UP1 ;  /* 0x000000041e047287 */ /* 0x000fc8000c800000 */
[----:B------:R-:W-:Y:S02]  /*15d0*/  UIADD3 UR6, UPT, UPT, UR5, -UR4, URZ ;  /* 0x8000000405067290 */ /* 0x000fe4000fffe0ff */
[----:B------:R-:W-:Y:S02]  /*15e0*/  UIADD3 UR4, UPT, UPT, -UR5, UR4, URZ ;  /* 0x0000000405047290 */ /* 0x000fe4000fffe1ff */
[----:B------:R-:W-:Y:S02]  /*15f0*/  UIMAD UR30, UR6, UR10, UR30 ;  /* 0x0000000a061e72a4 */ /* 0x000fe4000f8e021e */
[----:B------:R-:W-:-:S12]  /*1600*/  UIMAD UR26, UR4, UR12, UR26 ;  /* 0x0000000c041a72a4 */ /* 0x000fd8000f8e021a */
.L_x_19:
[----:B------:R-:W-:Y:S05]  /*1610*/  BRA.U !UP5, `(.L_x_20) ;  /* 0x000000010d0c7547 */ /* 0x000fea000b800000 */
[----:B------:R-:W-:Y:S01]  /*1620*/  UCGABAR_WAIT ;  /* 0x0000000000007dc7 */ /* 0x000fe20008000000 */
[----:B------:R-:W-:Y:S01]  /*1630*/  CCTL.IVALL ;  /* 0x00000000ff00798f */ /* 0x000fe20002000000 */
[----:B------:R-:W-:Y:S05]  /*1640*/  BRA `(.L_x_21) ;  /* 0x0000000000047947 */ /* 0x000fea0003800000 */
.L_x_20:
[----:B------:R-:W-:Y:S06]  /*1650*/  BAR.SYNC.DEFER_BLOCKING 0x0 ;  /* 0x0000000000007b1d */ /* 0x000fec0000010000 */
.L_x_21:
[----:B------:R-:W-:Y:S05]  /*1660*/  BRA.U UP0, `(.L_x_22) ;  /* 0x0000001100e87547 */ /* 0x000fea000b800000 */
[----:B------:R-:W1:Y:S01]  /*1670*/  LDCU UR6, c[0x0][0x38c] ;  /* 0x00007180ff0677ac */ /* 0x000e620008000800 */
[----:B------:R-:W-:Y:S01]  /*1680*/  PLOP3.LUT P1, PT, PT, PT, UP3, 0x80, 0x8 ;  /* 0x000000000008781c */ /* 0x000fe20003f2f038 */
[----:B------:R-:W-:Y:S01]  /*1690*/  IMAD.MOV.U32 R12, RZ, RZ, 0x1 ;  /* 0x00000001ff0c7424 */ /* 0x000fe200078e00ff */
[----:B------:R-:W-:Y:S01]  /*16a0*/  ISETP.EQ.OR P2, PT, R0, RZ, P3 ;  /* 0x000000ff0000720c */ /* 0x000fe20001f42670 */
[----:B------:R-:W-:Y:S01]  /*16b0*/  UISETP.NE.AND UP1, UPT, UR22, URZ, UPT ;  /* 0x000000ff1600728c */ /* 0x000fe2000bf25270 */
[----:B------:R-:W-:Y:S02]  /*16c0*/  PLOP3.LUT P1, PT, P1, PT, PT, 0x8, 0x80 ;  /* 0x000000000080781c */ /* 0x000fe40000f2e170 */
[----:B------:R-:W-:Y:S01]  /*16d0*/  CS2R R10, SRZ ;  /* 0x00000000000a7805 */ /* 0x000fe2000001ff00 */
[----:B------:R-:W-:Y:S01]  /*16e0*/  IMAD.MOV.U32 R9, RZ, RZ, RZ ;  /* 0x000000ffff097224 */ /* 0x000fe200078e00ff */
[----:B------:R-:W2:Y:S01]  /*16f0*/  LDCU UR39, c[0x0][0x370] ;  /* 0x00006e00ff2777ac */ /* 0x000ea20008000800 */
[----:B------:R-:W-:Y:S01]  /*1700*/  IMAD.MOV.U32 R8, RZ, RZ, 0x1 ;  /* 0x00000001ff087424 */ /* 0x000fe200078e00ff */
[----:B------:R-:W3:Y:S01]  /*1710*/  LDCU.64 UR28, c[0x0][0x348] ;  /* 0x00006900ff1c77ac */ /* 0x000ee20008000a00 */
[----:B------:R-:W-:-:S02]  /*1720*/  USHF.R.U32.HI UR44, URZ, 0x5, UR21 ;  /* 0x00000005ff2c7899 */ /* 0x000fc40008011615 */
[----:B-1----:R-:W-:Y:S02]  /*1730*/  UIADD3 UR5, UPT, UPT, UR6, 0x1f, URZ ;  /* 0x0000001f06057890 */ /* 0x002fe4000fffe0ff */
[----:B------:R-:W-:Y:S02]  /*1740*/  UIADD3 UR45, UPT, UPT, UR6, 0x3e, URZ ;  /* 0x0000003e062d7890 */ /* 0x000fe4000fffe0ff */
[----:B------:R-:W-:Y:S01]  /*1750*/  USHF.R.S32.HI UR4, URZ, 0x1f, UR5 ;  /* 0x0000001fff047899 */ /* 0x000fe20008011405 */
[----:B------:R-:W1:Y:S03]  /*1760*/  LDCU UR38, c[0x0][0x374] ;  /* 0x00006e80ff2677ac */ /* 0x000e660008000800 */
[----:B------:R-:W-:Y:S02]  /*1770*/  ULEA.HI UR4, UR4, UR5, URZ, 0x5 ;  /* 0x0000000504047291 */ /* 0x000fe4000f8f28ff */
[----:B------:R-:W-:-:S02]  /*1780*/  USEL UR25, UR37, 0x2, UP1 ;  /* 0x0000000225197887 */ /* 0x000fc40008800000 */
[----:B------:R-:W-:Y:S02]  /*1790*/  USHF.R.S32.HI UR42, URZ, 0x5, UR4 ;  /* 0x00000005ff2a7899 */ /* 0x000fe40008011404 */
[----:B------:R-:W-:Y:S02]  /*17a0*/  UIADD3 UR4, UPT, UPT, UR6, -0x1, URZ ;  /* 0xffffffff06047890 */ /* 0x000fe4000fffe0ff */
[----:B------:R-:W-:Y:S02]  /*17b0*/  UISETP.LT.U32.AND UP0, UPT, UR42, 0x5, UPT ;  /* 0x000000052a00788c */ /* 0x000fe4000bf01070 */
[----:B------:R-:W-:Y:S02]  /*17c0*/  UISETP.GE.U32.AND UP2, UPT, UR4, -0x3f, UPT ;  /* 0xffffffc10400788c */ /* 0x000fe4000bf46070 */
[----:B------:R-:W-:Y:S01]  /*17d0*/  USEL UR41, UR42, 0x5, UP0 ;  /* 0x000000052a297887 */ /* 0x000fe20008000000 */
[----:B------:R-:W-:-:S03]  /*17e0*/  UMOV UR5, URZ ;  /* 0x000000ff00057c82 */ /* 0x000fc60008000000 */
[----:B------:R-:W-:Y:S02]  /*17f0*/  UIADD3 UR24, UPT, UPT, UR41, -0x1, URZ ;  /* 0xffffffff29187890 */ /* 0x000fe4000fffe0ff */
[----:B------:R-:W-:-:S03]  /*1800*/  UIADD3 UR43, UPT, UPT, UR42, -UR41, URZ ;  /* 0x800000292a2b7290 */ /* 0x000fc6000fffe0ff */
[----:B------:R-:W-:-:S04]  /*1810*/  @UP2 UIADD3 UR24, UPT, UPT, UR41, URZ, URZ ;  /* 0x000000ff29182290 */ /* 0x000fc8000fffe0ff */
[----:B-123--:R-:W-:-:S12]  /*1820*/  UIADD3 UR24, UPT, UPT, UR24, 0x1, URZ ;  /* 0x0000000118187890 */ /* 0x00efd8000fffe0ff */
.L_x_42:
[----:B------:R-:W-:Y:S01]  /*1830*/  UISETP.NE.AND UP0, UPT, UR54, URZ, UPT ;  /* 0x000000ff3600728c */ /* 0x000fe2000bf05270 */
[----:B------:R-:W1:Y:S08]  /*1840*/  S2UR UR54, SR_CgaCtaId ;  /* 0x00000000003679c3 */ /* 0x000e700000008800 */
[----:B------:R-:W-:Y:S05]  /*1850*/  BRA.U UP0, `(.L_x_23) ;  /* 0x0000000100347547 */ /* 0x000fea000b800000 */
[----:B------:R-:W2:Y:S01]  /*1860*/  S2R R0, SR_CgaCtaId ;  /* 0x0000000000007919 */ /* 0x000ea20000008800 */
[----:B------:R-:W-:-:S04]  /*1870*/  MOV R2, 0x400 ;  /* 0x0000040000027802 */ /* 0x000fc80000000f00 */
[----:B--2---:R-:W-:Y:S02]  /*1880*/  LEA R0, R0, R2, 0x18 ;  /* 0x0000000200007211 */ /* 0x004fe400078ec0ff */
[----:B------:R-:W-:-:S03]  /*1890*/  SHF.L.U32 R2, R8, 0x1f, RZ ;  /* 0x0000001f08027819 */ /* 0x000fc600000006ff */
[----:B------:R-:W-:-:S04]  /*18a0*/  IMAD R0, R9, 0x8, R0 ;  /* 0x0000000809007824 */ /* 0x000fc800078e0200 */
[----:B------:R-:W2:Y:S02]  /*18b0*/  SYNCS.PHASECHK.TRANS64.TRYWAIT P0, [R0+URZ+0x100], R2 ;  /* 0x00010002000075a7 */ /* 0x000ea400080011ff */
[----:B--2---:R-:W-:Y:S05]  /*18c0*/  @!P0 BRA `(.L_x_24) ;  /* 0x0000005c00ec8947 */ /* 0x004fea0003800000 */
.L_x_123:
[----:B------:R-:W-:Y:S01]  /*18d0*/  VIADD R9, R9, 0x1 ;  /* 0x0000000109097836 */ /* 0x000fe20000000000 */
[----:B------:R2:W-:Y:S04]  /*18e0*/  SYNCS.ARRIVE.TRANS64.A1T0 RZ, [R0+URZ+0xf0], RZ ;  /* 0x0000f0ff00ff79a7 */ /* 0x0005e800081000ff */
[----:B------:R-:W-:-:S04]  /*18f0*/  ISETP.NE.AND P0, PT, R9, 0x2, PT ;  /* 0x000000020900780c */ /* 0x000fc80003f05270 */
[----:B------:R-:W-:Y:S02]  /*1900*/  SEL R9, R9, RZ, P0 ;  /* 0x000000ff09097207 */ /* 0x000fe40000000000 */
[----:B--2---:R-:W-:-:S04]  /*1910*/  SEL R0, RZ, 0x1, P0 ;  /* 0x00000001ff007807 */ /* 0x004fc80000000000 */
[----:B------:R-:W-:-:S07]  /*1920*/  LOP3.LUT R8, R8, R0, RZ, 0x3c, !PT ;  /* 0x0000000008087212 */ /* 0x000fce00078e3cff */
.L_x_23:
[----:B------:R-:W-:Y:S01]  /*1930*/  UMOV UR6, 0x400 ;  /* 0x0000040000067882 */ /* 0x000fe20000000000 */
[----:B------:R-:W-:Y:S01]  /*1940*/  SHF.L.U32 R0, R12, 0x1f, RZ ;  /* 0x0000001f0c007819 */ /* 0x000fe200000006ff */
[----:B-1----:R-:W-:Y:S02]  /*1950*/  ULEA UR6, UR54, UR6, 0x18 ;  /* 0x0000000636067291 */ /* 0x002fe4000f8ec0ff */
[----:B------:R-:W-:Y:S02]  /*1960*/  UISETP.GE.U32.AND UP0, UPT, UR45, 0x3f, UPT ;  /* 0x0000003f2d00788c */ /* 0x000fe4000bf06070 */
[----:B------:R-:W-:Y:S02]  /*1970*/  ULEA UR4, UR5, UR6, 0x3 ;  /* 0x0000000605047291 */ /* 0x000fe4000f8e18ff */
[----:B------:R-:W-:Y:S02]  /*1980*/  USHF.L.U32 UR11, UR30, 0x6, URZ ;  /* 0x000000061e0b7899 */ /* 0x000fe400080006ff */
[----:B------:R-:W-:Y:S01]  /*1990*/  ULEA UR35, UR26, UR44, 0x6 ;  /* 0x0000002c1a237291 */ /* 0x000fe2000f8e30ff */
[----:B------:R-:W-:-:S04]  /*19a0*/  UMOV UR13, URZ ;  /* 0x000000ff000d7c82 */ /* 0x000fc80008000000 */
[----:B------:R1:W2:Y:S01]  /*19b0*/  SYNCS.PHASECHK.TRANS64.TRYWAIT P0, [UR4+0x28], R0 ;  /* 0x00002800ff0075a7 */ /* 0x0002a20008001104 */
[----:B------:R-:W-:Y:S06]  /*19c0*/  BRA.U !UP0, `(.L_x_25) ;  /* 0x0000000108bc7547 */ /* 0x000fec000b800000 */
[----:B------:R-:W-:Y:S01]  /*19d0*/  UMOV UR7, URZ ;  /* 0x000000ff00077c82 */ /* 0x000fe20008000000 */
[----:B------:R-:W-:-:S05]  /*19e0*/  UMOV UR4, UR5 ;  /* 0x0000000500047c82 */ /* 0x000fca0008000000 */
.L_x_31:
[----:B------:R-:W-:Y:S01]  /*19f0*/  ULEA UR33, UR4, UR6, 0x3 ;  /* 0x0000000604217291 */ /* 0x000fe2000f8e18ff */
[----:B--2---:R-:W-:Y:S01]  /*1a00*/  @!P3 MOV R2, 0x4000 ;  /* 0x000040000002b802 */ /* 0x004fe20000000f00 */
[----:B--2-4-:R-:W-:Y:S10]  /*1a10*/  @P0 BRA `(.L_x_26) ;  /* 0x00000000000c0947 */ /* 0x014ff40003800000 */
[----:B------:R-:W-:-:S04]  /*1a20*/  SHF.L.U32 R3, R12, 0x1f, RZ ;  /* 0x0000001f0c037819 */ /* 0x000fc800000006ff */
[----:B------:R-:W2:Y:S02]  /*1a30*/  SYNCS.PHASECHK.TRANS64.TRYWAIT P0, [UR33+0x28], R3 ;  /* 0x00002803ff0075a7 */ /* 0x000ea40008001121 */
[----:B--2---:R-:W-:Y:S05]  /*1a40*/  @!P0 BRA `(.L_x_27) ;  /* 0x0000005c00a08947 */ /* 0x004fea0003800000 */
.L_x_26:
[----:B------:R2:W-:Y:S01]  /*1a50*/  @!P3 SYNCS.ARRIVE.TRANS64 RZ, [UR33], R2 ;  /* 0x00000002ffffb9a7 */ /* 0x0005e20008000021 */
[----:B------:R-:W-:-:S04]  /*1a60*/  ULOP3.LUT UR5, UR25, 0x2, URZ, 0xfc, !UPT ;  /* 0x0000000219057892 */ /* 0x000fc8000f8efcff */
[----:B------:R-:W-:-:S09]  /*1a70*/  UISETP.NE.AND UP0, UPT, UR5, 0x2, UPT ;  /* 0x000000020500788c */ /* 0x000fd2000bf05270 */
[----:B------:R-:W-:Y:S05]  /*1a80*/  BRA.U UP0, `(.L_x_28) ;  /* 0x0000000100047547 */ /* 0x000fea000b800000 */
[----:B------:R-:W-:Y:S05]  /*1a90*/  BPT.TRAP 0x1 ;  /* 0x000000040000795c */ /* 0x000fea0000300000 */
.L_x_28:
[----:B------:R-:W-:Y:S04]  /*1aa0*/  BSSY.RECONVERGENT B0, `(.L_x_29) ;  /* 0x0000003000007945 */ /* 0x000fe80003800200 */
[----:B------:R-:W-:Y:S05]  /*1ab0*/  @P2 BRA `(.L_x_30) ;  /* 0x0000000000042947 */ /* 0x000fea0003800000 */
[----:B------:R-:W-:Y:S05]  /*1ac0*/  BPT.TRAP 0x1 ;  /* 0x000000040000795c */ /* 0x000fea0000300000 */
.L_x_30:
[----:B------:R-:W-:Y:S05]  /*1ad0*/  BSYNC.RECONVERGENT B0 ;  /* 0x0000000000007941 */ /* 0x000fea0003800200 */
.L_x_29:
[----:B------:R-:W-:Y:S02]  /*1ae0*/  UIADD3 UR5, UPT, UPT, UR4, 0x1, URZ ;  /* 0x0000000104057890 */ /* 0x000fe4000fffe0ff */
[----:B------:R-:W-:Y:S02]  /*1af0*/  UIADD3 UR16, UP1, UPT, UR28, 0x80, URZ ;  /* 0x000000801c107890 */ /* 0x000fe4000ff3e0ff */
[----:B------:R-:W-:Y:S02]  /*1b00*/  UISETP.NE.AND UP0, UPT, UR5, 0x5, UPT ;  /* 0x000000050500788c */ /* 0x000fe4000bf05270 */
[----:B------:R-:W-:Y:S02]  /*1b10*/  USHF.L.U32 UR34, UR7, 0x5, URZ ;  /* 0x0000000507227899 */ /* 0x000fe400080006ff */
[----:B------:R-:W-:Y:S02]  /*1b20*/  USEL UR9, URZ, 0x1, UP0 ;  /* 0x00000001ff097887 */ /* 0x000fe40008000000 */
[----:B------:R-:W-:-:S02]  /*1b30*/  USEL UR5, UR5, URZ, UP0 ;  /* 0x000000ff05057287 */ /* 0x000fc40008000000 */
[----:B------:R-:W-:Y:S02]  /*1b40*/  UIADD3 UR14, UP0, UPT, UR28, 0x180, URZ ;  /* 0x000001801c0e7890 */ /* 0x000fe4000ff1e0ff */
[----:B------:R-:W-:Y:S01]  /*1b50*/  ULEA UR8, UR5, UR6, 0x3 ;  /* 0x0000000605087291 */ /* 0x000fe2000f8e18ff */
[----:B------:R-:W-:Y:S01]  /*1b60*/  LOP3.LUT R12, R12, UR9, RZ, 0x3c, !PT ;  /* 0x000000090c0c7c12 */ /* 0x000fe2000f8e3cff */
[----:B------:R-:W-:Y:S02]  /*1b70*/  UIADD3.X UR17, UPT, UPT, URZ, UR29, URZ, UP1, !UPT ;  /* 0x0000001dff117290 */ /* 0x000fe40008ffe4ff */
[----:B------:R-:W-:Y:S01]  /*1b80*/  UIADD3.X UR15, UPT, UPT, URZ, UR29, URZ, UP0, !UPT ;  /* 0x0000001dff0f7290 */ /* 0x000fe200087fe4ff */
[----:B-1----:R-:W-:Y:S01]  /*1b90*/  SHF.L.U32 R0, R12, 0x1f, RZ ;  /* 0x0000001f0c007819 */ /* 0x002fe200000006ff */
[----:B------:R-:W-:Y:S01]  /*1ba0*/  UMOV UR18, 0x0 ;  /* 0x0000000000127882 */ /* 0x000fe20000000000 */
[----:B------:R-:W-:Y:S01]  /*1bb0*/  UMOV UR19, 0x10000000 ;  /* 0x1000000000137882 */ /* 0x000fe20000000000 */
[----:B------:R-:W-:Y:S01]  /*1bc0*/  UMOV UR12, UR36 ;  /* 0x00000024000c7c82 */ /* 0x000fe20008000000 */
[----:B------:R3:W4:Y:S01]  /*1bd0*/  SYNCS.PHASECHK.TRANS64.TRYWAIT P0, [UR8+0x28], R0 ;  /* 0x00002800ff0075a7 */ /* 0x0007220008001108 */
[----:B------:R-:W-:Y:S01]  /*1be0*/  USHF.L.U32 UR8, UR4, 0xd, URZ ;  /* 0x0000000d04087899 */ /* 0x000fe200080006ff */
[----:B------:R-:W-:-:S02]  /*1bf0*/  UMOV UR9, UR33 ;  /* 0x0000002100097c82 */ /* 0x000fc40008000000 */
[----:B------:R-:W-:Y:S01]  /*1c00*/  UMOV UR4, 0x30000 ;  /* 0x0003000000047882 */ /* 0x000fe20000000000 */
[----:B------:R-:W-:Y:S02]  /*1c10*/  ULEA UR32, UR21, UR8, 0x2 ;  /* 0x0000000815207291 */ /* 0x000fe4000f8e10ff */
[----:B------:R-:W-:Y:S02]  /*1c20*/  UIADD3 UR8, UPT, UPT, UR6, 0x10800, UR8 ;  /* 0x0001080006087890 */ /* 0x000fe4000fffe008 */
[----:B------:R-:W-:Y:S01]  /*1c30*/  UIADD3 UR32, UPT, UPT, UR6, 0x6800, UR32 ;  /* 0x0000680006207890 */ /* 0x000fe2000fffe020 */
[----:B------:R-:W-:Y:S01]  /*1c40*/  UMOV UR10, UR34 ;  /* 0x00000022000a7c82 */ /* 0x000fe20008000000 */
[----:B------:R-:W-:Y:S01]  /*1c50*/  UIADD3 UR7, UPT, UPT, UR7, 0x1, URZ ;  /* 0x0000000107077890 */ /* 0x000fe2000fffe0ff */
[----:B------:R-:W-:-:S03]  /*1c60*/  UMOV UR13, UR24 ;  /* 0x00000018000d7c82 */ /* 0x000fc60008000000 */
[----:B------:R-:W-:-:S03]  /*1c70*/  UISETP.NE.AND UP0, UPT, UR7, UR24, UPT ;  /* 0x000000180700728c */ /* 0x000fc6000bf05270 */
[----:B------:R1:W-:Y:S01]  /*1c80*/  UTMALDG.3D.MULTICAST [UR32], [UR16], UR4, desc[UR18] ;  /* 0x00001220100073b4 */ /* 0x0003e20008011804 */
[----:B------:R3:W-:Y:S01]  /*1c90*/  UTMALDG.3D [UR8], [UR14], desc[UR18] ;  /* 0x000012080e0075b4 */ /* 0x0007e20008011000 */
[----:B-1----:R-:W-:-:S04]  /*1ca0*/  UMOV UR4, UR5 ;  /* 0x0000000500047c82 */ /* 0x002fc80008000000 */
[----:B---3--:R-:W-:Y:S05]  /*1cb0*/  BRA.U UP0, `(.L_x_31) ;  /* 0xfffffffd004c7547 */ /* 0x008fea000b83ffff */
.L_x_25:
[----:B------:R-:W-:Y:S01]  /*1cc0*/  ULEA UR4, UR5, UR6, 0x3 ;  /* 0x0000000605047291 */ /* 0x000fe2000f8e18ff */
[----:B-1----:R-:W-:Y:S01]  /*1cd0*/  SHF.L.U32 R0, R12, 0x1f, RZ ;  /* 0x0000001f0c007819 */ /* 0x002fe200000006ff */
[----:B------:R-:W-:Y:S01]  /*1ce0*/  @!P1 SYNCS.ARRIVE.TRANS64.A1T0 RZ, [UR6+0x88], RZ ;  /* 0x000088ffffff99a7 */ /* 0x000fe20008100006 */
[----:B------:R-:W-:-:S06]  /*1cf0*/  UISETP.GT.AND UP0, UPT, UR42, UR41, UPT ;  /* 0x000000292a00728c */ /* 0x000fcc000bf04270 */
[----:B--2-4-:R1:W2:Y:S03]  /*1d00*/  SYNCS.PHASECHK.TRANS64.TRYWAIT P0, [UR4+0x28], R0 ;  /* 0x00002800ff0075a7 */ /* 0x0142a60008001104 */
[----:B------:R-:W-:Y:S05]  /*1d10*/  BRA.U !UP0, `(.L_x_32) ;  /* 0x0000000108c07547 */ /* 0x000fea000b800000 */
[----:B------:R-:W-:Y:S01]  /*1d20*/  UIADD3 UR26, UPT, UPT, UR43, UR13, URZ ;  /* 0x0000000d2b1a7290 */ /* 0x000fe2000fffe0ff */
[----:B------:R-:W-:-:S11]  /*1d30*/  UMOV UR4, UR5 ;  /* 0x0000000500047c82 */ /* 0x000fd60008000000 */
.L_x_38:
[----:B------:R-:W-:Y:S01]  /*1d40*/  ULEA UR17, UR4, UR6, 0x3 ;  /* 0x0000000604117291 */ /* 0x000fe2000f8e18ff */
[----:B--2---:R-:W-:Y:S01]  /*1d50*/  @!P3 MOV R2, 0x4000 ;  /* 0x000040000002b802 */ /* 0x004fe20000000f00 */
[----:B--2-4-:R-:W-:Y:S10]  /*1d60*/  @P0 BRA `(.L_x_33) ;  /* 0x00000000000c0947 */ /* 0x014ff40003800000 */
[----:B------:R-:W-:-:S04]  /*1d70*/  SHF.L.U32 R3, R12, 0x1f, RZ ;  /* 0x0000001f0c037819 */ /* 0x000fc800000006ff */
[----:B------:R-:W2:Y:S02]  /*1d80*/  SYNCS.PHASECHK.TRANS64.TRYWAIT P0, [UR17+0x28], R3 ;  /* 0x00002803ff0075a7 */ /* 0x000ea40008001111 */
[----:B--2---:R-:W-:Y:S05]  /*1d90*/  @!P0 BRA `(.L_x_34) ;  /* 0x0000005800e48947 */ /* 0x004fea0003800000 */
.L_x_33:
[----:B------:R2:W-:Y:S01]  /*1da0*/  @!P3 SYNCS.ARRIVE.TRANS64 RZ, [UR17], R2 ;  /* 0x00000002ffffb9a7 */ /* 0x0005e20008000011 */
[----:B------:R-:W-:-:S04]  /*1db0*/  ULOP3.LUT UR5, UR25, 0x2, URZ, 0xfc, !UPT ;  /* 0x0000000219057892 */ /* 0x000fc8000f8efcff */
[----:B------:R-:W-:-:S09]  /*1dc0*/  UISETP.NE.AND UP0, UPT, UR5, 0x2, UPT ;  /* 0x000000020500788c */ /* 0x000fd2000bf05270 */
[----:B------:R-:W-:Y:S05]  /*1dd0*/  BRA.U UP0, `(.L_x_35) ;  /* 0x0000000100047547 */ /* 0x000fea000b800000 */
[----:B------:R-:W-:Y:S05]  /*1de0*/  BPT.TRAP 0x1 ;  /* 0x000000040000795c */ /* 0x000fea0000300000 */
.L_x_35:
[----:B------:R-:W-:Y:S04]  /*1df0*/  BSSY.RECONVERGENT B0, `(.L_x_36) ;  /* 0x0000003000007945 */ /* 0x000fe80003800200 */
[----:B------:R-:W-:Y:S05]  /*1e00*/  @P2 BRA `(.L_x_37) ;  /* 0x0000000000042947 */ /* 0x000fea0003800000 */
[----:B------:R-:W-:Y:S05]  /*1e10*/  BPT.TRAP 0x1 ;  /* 0x000000040000795c */ /* 0x000fea0000300000 */
.L_x_37:
[----:B------:R-:W-:Y:S05]  /*1e20*/  BSYNC.RECONVERGENT B0 ;  /* 0x0000000000007941 */ /* 0x000fea0003800200 */
.L_x_36:
[----:B------:R-:W-:Y:S02]  /*1e30*/  UIADD3 UR5, UPT, UPT, UR4, 0x1, URZ ;  /* 0x0000000104057890 */ /* 0x000fe4000fffe0ff */
[----:B------:R-:W-:Y:S02]  /*1e40*/  UIADD3 UR14, UP1, UPT, UR28, 0x80, URZ ;  /* 0x000000801c0e7890 */ /* 0x000fe4000ff3e0ff */
[----:B------:R-:W-:Y:S02]  /*1e50*/  UISETP.NE.AND UP0, UPT, UR5, 0x5, UPT ;  /* 0x000000050500788c */ /* 0x000fe4000bf05270 */
[----:B------:R-:W-:Y:S02]  /*1e60*/  USHF.L.U32 UR18, UR13, 0x5, URZ ;  /* 0x000000050d127899 */ /* 0x000fe400080006ff */
[----:B------:R-:W-:Y:S02]  /*1e70*/  USEL UR8, URZ, 0x1, UP0 ;  /* 0x00000001ff087887 */ /* 0x000fe40008000000 */
[----:B------:R-:W-:-:S02]  /*1e80*/  USEL UR5, UR5, URZ, UP0 ;  /* 0x000000ff05057287 */ /* 0x000fc40008000000 */
[----:B------:R-:W-:Y:S02]  /*1e90*/  UIADD3 UR22, UP0, UPT, UR28, 0x180, URZ ;  /* 0x000001801c167890 */ /* 0x000fe4000ff1e0ff */
[----:B------:R-:W-:Y:S01]  /*1ea0*/  LOP3.LUT R12, R12, UR8, RZ, 0x3c, !PT ;  /* 0x000000080c0c7c12 */ /* 0x000fe2000f8e3cff */
[----:B------:R-:W-:Y:S02]  /*1eb0*/  USHF.L.U32 UR8, UR4, 0xd, URZ ;  /* 0x0000000d04087899 */ /* 0x000fe400080006ff */
[----:B------:R-:W-:Y:S01]  /*1ec0*/  ULEA UR7, UR5, UR6, 0x3 ;  /* 0x0000000605077291 */ /* 0x000fe2000f8e18ff */
[----:B-1----:R-:W-:Y:S01]  /*1ed0*/  SHF.L.U32 R0, R12, 0x1f, RZ ;  /* 0x0000001f0c007819 */ /* 0x002fe200000006ff */
[----:B------:R-:W-:Y:S02]  /*1ee0*/  ULEA UR16, UR21, UR8, 0x2 ;  /* 0x0000000815107291 */ /* 0x000fe4000f8e10ff */
[----:B------:R-:W-:Y:S02]  /*1ef0*/  UIADD3.X UR15, UPT, UPT, URZ, UR29, URZ, UP1, !UPT ;  /* 0x0000001dff0f7290 */ /* 0x000fe40008ffe4ff */
[----:B------:R-:W-:-:S02]  /*1f00*/  UIADD3 UR16, UPT, UPT, UR6, 0x6800, UR16 ;  /* 0x0000680006107890 */ /* 0x000fc4000fffe010 */
[----:B------:R-:W-:Y:S01]  /*1f10*/  UIADD3 UR8, UPT, UPT, UR6, 0x10800, UR8 ;  /* 0x0001080006087890 */ /* 0x000fe2000fffe008 */
[----:B------:R3:W4:Y:S01]  /*1f20*/  SYNCS.PHASECHK.TRANS64.TRYWAIT P0, [UR7+0x28], R0 ;  /* 0x00002800ff0075a7 */ /* 0x0007220008001107 */
[----:B------:R-:W-:Y:S01]  /*1f30*/  UIADD3.X UR23, UPT, UPT, URZ, UR29, URZ, UP0, !UPT ;  /* 0x0000001dff177290 */ /* 0x000fe200087fe4ff */
[----:B------:R-:W-:Y:S01]  /*1f40*/  UMOV UR4, 0x30000 ;  /* 0x0003000000047882 */ /* 0x000fe20000000000 */
[----:B------:R-:W-:Y:S01]  /*1f50*/  UMOV UR30, 0x0 ;  /* 0x00000000001e7882 */ /* 0x000fe20000000000 */
[----:B------:R-:W-:Y:S01]  /*1f60*/  UMOV UR31, 0x10000000 ;  /* 0x10000000001f7882 */ /* 0x000fe20000000000 */
[----:B------:R-:W-:Y:S01]  /*1f70*/  UMOV UR19, UR35 ;  /* 0x0000002300137c82 */ /* 0x000fe20008000000 */
[----:B------:R-:W-:Y:S01]  /*1f80*/  UMOV UR20, UR36 ;  /* 0x0000002400147c82 */ /* 0x000fe20008000000 */
[----:B------:R-:W-:Y:S01]  /*1f90*/  UMOV UR12, UR36 ;  /* 0x00000024000c7c82 */ /* 0x000fe20008000000 */
[----:B------:R-:W-:Y:S01]  /*1fa0*/  UMOV UR9, UR17 ;  /* 0x0000001100097c82 */ /* 0x000fe20008000000 */
[----:B------:R-:W-:Y:S01]  /*1fb0*/  UMOV UR10, UR18 ;  /* 0x00000012000a7c82 */ /* 0x000fe20008000000 */
[----:B------:R1:W-:Y:S01]  /*1fc0*/  UTMALDG.3D.MULTICAST [UR16], [UR14], UR4, desc[UR30] ;  /* 0x00001e100e0073b4 */ /* 0x0003e20008011804 */
[----:B------:R-:W-:-:S04]  /*1fd0*/  UIADD3 UR13, UPT, UPT, UR13, 0x1, URZ ;  /* 0x000000010d0d7890 */ /* 0x000fc8000fffe0ff */
[----:B------:R-:W-:Y:S01]  /*1fe0*/  UISETP.NE.AND UP0, UPT, UR13, UR26, UPT ;  /* 0x0000001a0d00728c */ /* 0x000fe2000bf05270 */
[----:B------:R3:W-:Y:S01]  /*1ff0*/  UTMALDG.3D [UR8], [UR22], desc[UR30] ;  /* 0x00001e08160075b4 */ /* 0x0007e20008011000 */
[----:B-1----:R-:W-:-:S07]  /*2000*/  UMOV UR4, UR5 ;  /* 0x0000000500047c82 */ /* 0x002fce0008000000 */
[----:B---3--:R-:W-:Y:S05]  /*2010*/  BRA.U UP0, `(.L_x_38) ;  /* 0xfffffffd00487547 */ /* 0x008fea000b83ffff */
.L_x_32:
[C---:B------:R-:W-:Y:S01]  /*2020*/  LEA R3, R11.reuse, UR6, 0x3 ;  /* 0x000000060b037c11 */ /* 0x040fe2000f8e18ff */
[----:B------:R-:W-:Y:S01]  /*2030*/  NOP ;  /* 0x0000000000007918 */ /* 0x000fe20000000000 */
[----:B-1----:R-:W-:Y:S02]  /*2040*/  SHF.L.U32 R0, R10, 0x1f, RZ ;  /* 0x0000001f0a007819 */ /* 0x002fe400000006ff */
[----:B------:R-:W-:Y:S02]  /*2050*/  LEA R4, R11, UR6, 0x4 ;  /* 0x000000060b047c11 */ /* 0x000fe4000f8e20ff */
[----:B--2-4-:R-:W1:Y:S02]  /*2060*/  SYNCS.PHASECHK.TRANS64.TRYWAIT P0, [R3+URZ+0x90], R0 ;  /* 0x00009000030075a7 */ /* 0x014e6400080011ff */
[----:B-1----:R-:W-:Y:S05]  /*2070*/  @!P0 BRA `(.L_x_39) ;  /* 0x0000005800448947 */ /* 0x002fea0003800000 */
.L_x_126:
[----:B------:R-:W2:Y:S01]  /*2080*/  LDS.128 R4, [R4+0x120] ;  /* 0x0001200004047984 */ /* 0x000ea20000000c00 */
[----:B------:R-:W-:Y:S01]  /*2090*/  UISETP.GE.AND UP0, UPT, UR40, 0x1, UPT ;  /* 0x000000012800788c */ /* 0x000fe2000bf06270 */
[----:B------:R-:W-:Y:S01]  /*20a0*/  @!PT LDS RZ, [RZ] ;  /* 0x00000000fffff984 */ /* 0x000fe20000000800 */
[----:B------:R-:W-:Y:S01]  /*20b0*/  @!PT LDS RZ, [RZ] ;  /* 0x00000000fffff984 */ /* 0x000fe20000000800 */
[----:B------:R-:W-:Y:S01]  /*20c0*/  @!PT LDS RZ, [RZ] ;  /* 0x00000000fffff984 */ /* 0x000fe20000000800 */
[----:B------:R-:W-:Y:S01]  /*20d0*/  @!PT LDS RZ, [RZ] ;  /* 0x00000000fffff984 */ /* 0x000fe20000000800 */
[----:B------:R3:W-:Y:S06]  /*20e0*/  MEMBAR.ALL.CTA ;  /* 0x0000000000007992 */ /* 0x0007ec0000008000 */
[----:B---3--:R-:W3:Y:S01]  /*20f0*/  FENCE.VIEW.ASYNC.S ;  /* 0x00000000000073c6 */ /* 0x008ee20000000000 */
[----:B--2---:R-:W-:-:S13]  /*2100*/  LOP3.LUT P0, RZ, R6, 0x1, RZ, 0xc0, !PT ;  /* 0x0000000106ff7812 */ /* 0x004fda000780c0ff */
[----:B---3--:R-:W-:Y:S01]  /*2110*/  VOTEU.ANY UP1, P0 ;  /* 0x0000000000ff7886 */ /* 0x008fe20000020100 */
[----:B------:R-:W-:-:S13]  /*2120*/  PLOP3.LUT P0, PT, PT, PT, UP1, 0x80, 0x8 ;  /* 0x000000000008781c */ /* 0x000fda0003f0f018 */
[----:B-1----:R-:W-:Y:S02]  /*2130*/  @P0 LOP3.LUT R0, R5, 0xffff, RZ, 0xc0, !PT ;  /* 0x0000ffff05000812 */ /* 0x002fe400078ec0ff */
[----:B------:R-:W-:Y:S02]  /*2140*/  @P0 MOV R2, R4 ;  /* 0x0000000400020202 */ /* 0x000fe40000000f00 */
[----:B------:R-:W-:Y:S01]  /*2150*/  @P0 R2UR UR7, R0 ;  /* 0x00000000000702ca */ /* 0x000fe200000e0000 */
[----:B------:R-:W-:Y:S01]  /*2160*/  VIADD R0, R3, 0xa0 ;  /* 0x000000a003007836 */ /* 0x000fe20000000000 */
[----:B------:R-:W-:Y:S02]  /*2170*/  @P0 SHF.R.U32.HI R4, RZ, 0x10, R5 ;  /* 0x00000010ff040819 */ /* 0x000fe40000011605 */
[----:B------:R-:W-:Y:S02]  /*2180*/  @P0 R2UR UR8, R2 ;  /* 0x00000000020802ca */ /* 0x000fe400000e0000 */
[----:B------:R-:W-:-:S02]  /*2190*/  PRMT R0, RZ, 0x654, R0 ;  /* 0x00000654ff007816 */ /* 0x000fc40000000000 */
[----:B------:R-:W-:Y:S02]  /*21a0*/  @P0 R2UR UR4, R4 ;  /* 0x00000000040402ca */ /* 0x000fe400000e0000 */
[----:B------:R1:W-:Y:S03]  /*21b0*/  SYNCS.ARRIVE.TRANS64.RED.A1T0 RZ, [R0+URZ], RZ ;  /* 0x000000ff00ff79a7 */ /* 0x0003e600081004ff */
[----:B------:R-:W-:-:S04]  /*21c0*/  @UP1 UMOV UR27, UR7 ;  /* 0x00000007001b1c82 */ /* 0x000fc80008000000 */
[----:B------:R-:W-:-:S04]  /*21d0*/  @UP1 UMOV UR37, UR8 ;  /* 0x0000000800251c82 */ /* 0x000fc80008000000 */
[----:B------:R-:W-:Y:S01]  /*21e0*/  @UP1 UMOV UR36, UR4 ;  /* 0x0000000400241c82 */ /* 0x000fe20008000000 */
[----:B------:R-:W-:Y:S05]  /*21f0*/  BRA.U !UP0, `(.L_x_40) ;  /* 0x0000000108d47547 */ /* 0x000fea000b800000 */
[----:B------:R-:W2:Y:S01]  /*2200*/  LDCU.128 UR12, c[0x0][0xb10] ;  /* 0x00016200ff0c77ac */ /* 0x000ea20008000c00 */
[----:B------:R-:W3:Y:S01]  /*2210*/  LDCU UR26, c[0x0][0xb20] ;  /* 0x00016400ff1a77ac */ /* 0x000ee20008000800 */
[----:B------:R-:W4:Y:S01]  /*2220*/  LDCU UR20, c[0x0][0xb0c] ;  /* 0x00016180ff1477ac */ /* 0x000f220008000800 */
[----:B------:R-:W1:Y:S01]  /*2230*/  LDCU.64 UR10, c[0x0][0xb28] ;  /* 0x00016500ff0a77ac */ /* 0x000e620008000a00 */
[----:B------:R-:W-:Y:S02]  /*2240*/  UISETP.NE.AND UP3, UPT, UR40, 0x1, UPT ;  /* 0x000000012800788c */ /* 0x000fe4000bf65270 */
[----:B--2---:R-:W-:Y:S02]  /*2250*/  UIMAD.WIDE.U32 UR16, UR38, UR15, URZ ;  /* 0x0000000f261072a5 */ /* 0x004fe4000f8e00ff */
[----:B------:R-:W-:Y:S02]  /*2260*/  UIMAD.WIDE.U32 UR8, UR39, UR12, URZ ;  /* 0x0000000c270872a5 */ /* 0x000fe4000f8e00ff */
[----:B------:R-:W-:-:S02]  /*2270*/  UISETP.NE.AND UP0, UPT, UR14, 0x1, UPT ;  /* 0x000000010e00788c */ /* 0x000fc4000bf05270 */
[----:B------:R-:W-:Y:S01]  /*2280*/  UIMAD.WIDE.U32 UR22, UR27, UR15, URZ ;  /* 0x0000000f1b1672a5 */ /* 0x000fe2000f8e00ff */
[----:B------:R-:W-:Y:S02]  /*2290*/  UMOV UR16, UR17 ;  /* 0x0000001100107c82 */ /* 0x000fe40008000000 */
[----:B------:R-:W-:Y:S01]  /*22a0*/  UMOV UR8, UR9 ;  /* 0x0000000900087c82 */ /* 0x000fe20008000000 */
[----:B---3--:R-:W-:Y:S02]  /*22b0*/  USHF.R.U32.HI UR16, URZ, UR26, UR16 ;  /* 0x0000001aff107299 */ /* 0x008fe40008011610 */
[----:B----4-:R-:W-:Y:S02]  /*22c0*/  UISETP.NE.AND UP2, UPT, UR20, 0x1, UPT ;  /* 0x000000011400788c */ /* 0x010fe4000bf45270 */
[----:B------:R-:W-:Y:S02]  /*22d0*/  USHF.R.U32.HI UR8, URZ, UR13, UR8 ;  /* 0x0000000dff087299 */ /* 0x000fe40008011608 */
[----:B------:R-:W-:-:S02]  /*22e0*/  USEL UR7, UR38, UR16, !UP0 ;  /* 0x0000001026077287 */ /* 0x000fc4000c000000 */
[----:B------:R-:W-:Y:S02]  /*22f0*/  USEL UR8, UR39, UR8, !UP2 ;  /* 0x0000000827087287 */ /* 0x000fe4000d000000 */
[----:B-1----:R-:W-:Y:S01]  /*2300*/  UIMAD.WIDE.U32 UR16, UR7, UR10, URZ ;  /* 0x0000000a071072a5 */ /* 0x002fe2000f8e00ff */
[----:B------:R-:W-:Y:S01]  /*2310*/  UMOV UR4, UR23 ;  /* 0x0000001700047c82 */ /* 0x000fe20008000000 */
[----:B------:R-:W-:Y:S02]  /*2320*/  UIMAD.WIDE.U32 UR18, UR37, UR12, URZ ;  /* 0x0000000c251272a5 */ /* 0x000fe4000f8e00ff */
[----:B------:R-:W-:-:S03]  /*2330*/  UIMAD.WIDE.U32 UR22, UR8, UR10, URZ ;  /* 0x0000000a081672a5 */ /* 0x000fc6000f8e00ff */
[----:B------:R-:W-:Y:S01]  /*2340*/  UMOV UR16, UR17 ;  /* 0x0000001100107c82 */ /* 0x000fe20008000000 */
[----:B------:R-:W-:Y:S02]  /*2350*/  USHF.R.U32.HI UR4, URZ, UR26, UR4 ;  /* 0x0000001aff047299 */ /* 0x000fe40008011604 */
[----:B------:R-:W-:Y:S01]  /*2360*/  @UP3 USHF.R.U32.HI UR7, URZ, UR11, UR16 ;  /* 0x0000000bff073299 */ /* 0x000fe20008011610 */
[----:B------:R-:W-:Y:S01]  /*2370*/  UMOV UR18, UR19 ;  /* 0x0000001300127c82 */ /* 0x000fe20008000000 */
[----:B------:R-:W-:Y:S01]  /*2380*/  UMOV UR22, UR23 ;  /* 0x0000001700167c82 */ /* 0x000fe20008000000 */
[----:B------:R-:W-:Y:S02]  /*2390*/  USHF.R.U32.HI UR13, URZ, UR13, UR18 ;  /* 0x0000000dff0d7299 */ /* 0x000fe40008011612 */
[----:B------:R-:W-:Y:S02]  /*23a0*/  USEL UR4, UR27, UR4, !UP0 ;  /* 0x000000041b047287 */ /* 0x000fe4000c000000 */
[----:B------:R-:W-:-:S02]  /*23b0*/  @UP3 USHF.R.U32.HI UR8, URZ, UR11, UR22 ;  /* 0x0000000bff083299 */ /* 0x000fc40008011616 */
[----:B------:R-:W-:Y:S02]  /*23c0*/  UIMAD UR9, UR40, UR7, URZ ;  /* 0x00000007280972a4 */ /* 0x000fe4000f8e02ff */
[----:B------:R-:W-:Y:S02]  /*23d0*/  USEL UR7, UR37, UR13, !UP2 ;  /* 0x0000000d25077287 */ /* 0x000fe4000d000000 */
[----:B------:R-:W-:Y:S02]  /*23e0*/  UIMAD UR12, UR40, UR8, URZ ;  /* 0x00000008280c72a4 */ /* 0x000fe4000f8e02ff */
[----:B------:R-:W-:Y:S02]  /*23f0*/  UISETP.GE.AND UP0, UPT, UR4, UR9, UPT ;  /* 0x000000090400728c */ /* 0x000fe4000bf06270 */
[----:B------:R-:W-:Y:S02]  /*2400*/  UIMAD.WIDE.U32 UR16, UR4, UR10, URZ ;  /* 0x0000000a041072a5 */ /* 0x000fe4000f8e00ff */
[----:B------:R-:W-:-:S02]  /*2410*/  UISETP.GE.OR UP0, UPT, UR7, UR12, UP0 ;  /* 0x0000000c0700728c */ /* 0x000fc40008706670 */
        /* <DEDUP_REMOVED lines=19> */
.L_x_40:
[----:B------:R-:W2:Y:S02]  /*2550*/  LDCU UR4, c[0x0][0xb30] ;  /* 0x00016600ff0477ac */ /* 0x000ea40008000800 */
[----:B--2---:R-:W-:-:S09]  /*2560*/  UISETP.NE.AND UP0, UPT, UR4, 0x1, UPT ;  /* 0x000000010400788c */ /* 0x004fd2000bf05270 */
[----:B------:R-:W-:Y:S05]  /*2570*/  BRA.U UP0, `(.L_x_41) ;  /* 0x0000000100447547 */ /* 0x000fea000b800000 */
[----:B------:R-:W2:Y:S01]  /*2580*/  LDCU.128 UR12, c[0x0][0xb10] ;  /* 0x00016200ff0c77ac */ /* 0x000ea20008000c00 */
[----:B------:R-:W3:Y:S01]  /*2590*/  LDCU UR16, c[0x0][0xb0c] ;  /* 0x00016180ff1077ac */ /* 0x000ee20008000800 */
[----:B------:R-:W4:Y:S01]  /*25a0*/  LDCU UR17, c[0x0][0xb20] ;  /* 0x00016400ff1177ac */ /* 0x000f220008000800 */
[----:B--2---:R-:W-:Y:S02]  /*25b0*/  UIMAD.WIDE.U32 UR10, UR37, UR12, URZ ;  /* 0x0000000c250a72a5 */ /* 0x004fe4000f8e00ff */
[----:B------:R-:W-:Y:S02]  /*25c0*/  UIMAD.WIDE.U32 UR8, UR27, UR15, URZ ;  /* 0x0000000f1b0872a5 */ /* 0x000fe4000f8e00ff */
[----:B---3--:R-:W-:Y:S02]  /*25d0*/  UISETP.NE.AND UP2, UPT, UR16, 0x1, UPT ;  /* 0x000000011000788c */ /* 0x008fe4000bf45270 */
[----:B------:R-:W-:Y:S01]  /*25e0*/  UISETP.NE.AND UP0, UPT, UR14, 0x1, UPT ;  /* 0x000000010e00788c */ /* 0x000fe2000bf05270 */
[----:B------:R-:W-:-:S02]  /*25f0*/  UMOV UR7, UR11 ;  /* 0x0000000b00077c82 */ /* 0x000fc40008000000 */
[----:B------:R-:W-:Y:S01]  /*2600*/  UMOV UR4, UR9 ;  /* 0x0000000900047c82 */ /* 0x000fe20008000000 */
[----:B------:R-:W-:Y:S02]  /*2610*/  USHF.R.U32.HI UR7, URZ, UR13, UR7 ;  /* 0x0000000dff077299 */ /* 0x000fe40008011607 */
[----:B----4-:R-:W-:Y:S02]  /*2620*/  USHF.R.U32.HI UR4, URZ, UR17, UR4 ;  /* 0x00000011ff047299 */ /* 0x010fe40008011604 */
[----:B------:R-:W-:Y:S02]  /*2630*/  USEL UR7, UR37, UR7, !UP2 ;  /* 0x0000000725077287 */ /* 0x000fe4000d000000 */
[----:B------:R-:W-:-:S04]  /*2640*/  USEL UR4, UR27, UR4, !UP0 ;  /* 0x000000041b047287 */ /* 0x000fc8000c000000 */
[----:B------:R-:W-:Y:S02]  /*2650*/  UIADD3 UR8, UPT, UPT, UR7, -UR4, URZ ;  /* 0x8000000407087290 */ /* 0x000fe4000fffe0ff */
[----:B------:R-:W-:Y:S02]  /*2660*/  UIADD3 UR4, UPT, UPT, -UR7, UR4, URZ ;  /* 0x0000000407047290 */ /* 0x000fe4000fffe1ff */
[----:B------:R-:W-:Y:S02]  /*2670*/  UIMAD UR27, UR8, UR14, UR27 ;  /* 0x0000000e081b72a4 */ /* 0x000fe4000f8e021b */
[----:B------:R-:W-:-:S12]  /*2680*/  UIMAD UR37, UR4, UR16, UR37 ;  /* 0x00000010042572a4 */ /* 0x000fd8000f8e0225 */
.L_x_41:
[----:B------:R-:W-:Y:S01]  /*2690*/  VIADD R11, R11, 0x1 ;  /* 0x000000010b0b7836 */ /* 0x000fe20000000000 */
[----:B------:R-:W-:Y:S02]  /*26a0*/  R2UR UR7, R56 ;  /* 0x00000000380772ca */ /* 0x000fe400000e0000 */
[----:B------:R-:W-:Y:S02]  /*26b0*/  R2UR UR4, R55 ;  /* 0x00000000370472ca */ /* 0x000fe400000e0000 */
[C---:B------:R-:W-:Y:S02]  /*26c0*/  ISETP.NE.AND P0, PT, R11.reuse, 0x2, PT ;  /* 0x000000020b00780c */ /* 0x040fe40003f05270 */
[----:B------:R-:W-:Y:S02]  /*26d0*/  PLOP3.LUT P1, PT, PT, PT, PT, 0x80, 0x8 ;  /* 0x000000000008781c */ /* 0x000fe40003f2f070 */
[----:B-1----:R-:W-:Y:S02]  /*26e0*/  SEL R0, RZ, 0x1, P0 ;  /* 0x00000001ff007807 */ /* 0x002fe40000000000 */
[----:B------:R-:W-:-:S02]  /*26f0*/  SEL R11, R11, RZ, P0 ;  /* 0x000000ff0b0b7207 */ /* 0x000fc40000000000 */
[----:B------:R-:W-:Y:S01]  /*2700*/  LOP3.LUT R10, R10, R0, RZ, 0x3c, !PT ;  /* 0x000000000a0a7212 */ /* 0x000fe200078e3cff */
[----:B------:R-:W-:Y:S02]  /*2710*/  UIADD3 UR26, UPT, UPT, UR37, UR7, URZ ;  /* 0x00000007251a7290 */ /* 0x000fe4000fffe0ff */
[----:B------:R-:W-:Y:S01]  /*2720*/  UIADD3 UR30, UPT, UPT, UR27, UR4, URZ ;  /* 0x000000041b1e7290 */ /* 0x000fe2000fffe0ff */
[----:B------:R-:W-:Y:S11]  /*2730*/  BRA.U UP1, `(.L_x_42) ;  /* 0xfffffff1013c7547 */ /* 0x000ff6000b83ffff */
[----:B------:R-:W-:Y:S01]  /*2740*/  UIADD3 UR7, UPT, UPT, UR6, 0x28, URZ ;  /* 0x0000002806077890 */ /* 0x000fe2000fffe0ff */
[----:B------:R-:W-:-:S03]  /*2750*/  SHF.L.U32 R2, R12, 0x1f, RZ ;  /* 0x0000001f0c027819 */ /* 0x000fc600000006ff */
[----:B------:R-:W-:-:S09]  /*2760*/  ULEA UR4, UR5, UR7, 0x3 ;  /* 0x0000000705047291 */ /* 0x000fd2000f8e18ff */
[----:B------:R-:W1:Y:S02]  /*2770*/  SYNCS.PHASECHK.TRANS64.TRYWAIT P0, [UR4], R2 ;  /* 0x00000002ff0075a7 */ /* 0x000e640008001104 */
[----:B-1----:R-:W-:Y:S05]  /*2780*/  @!P0 BRA `(.L_x_43) ;  /* 0x0000005000948947 */ /* 0x002fea0003800000 */
.L_x_128:
[----:B------:R-:W-:-:S04]  /*2790*/  UIADD3 UR4, UPT, UPT, UR5, 0x1, URZ ;  /* 0x0000000105047890 */ /* 0x000fc8000fffe0ff */
[----:B------:R-:W-:-:S04]  /*27a0*/  UISETP.NE.AND UP0, UPT, UR4, 0x5, UPT ;  /* 0x000000050400788c */ /* 0x000fc8000bf05270 */
[----:B------:R-:W-:Y:S02]  /*27b0*/  USEL UR6, URZ, 0x1, UP0 ;  /* 0x00000001ff067887 */ /* 0x000fe40008000000 */
[----:B------:R-:W-:-:S04]  /*27c0*/  USEL UR4, UR4, URZ, UP0 ;  /* 0x000000ff04047287 */ /* 0x000fc80008000000 */
[----:B------:R-:W-:Y:S01]  /*27d0*/  ULEA UR5, UR4, UR7, 0x3 ;  /* 0x0000000704057291 */ /* 0x000fe2000f8e18ff */
[----:B-1----:R-:W-:-:S04]  /*27e0*/  LOP3.LUT R2, R12, UR6, RZ, 0x3c, !PT ;  /* 0x000000060c027c12 */ /* 0x002fc8000f8e3cff */
[----:B------:R-:W-:-:S04]  /*27f0*/  SHF.L.U32 R3, R2, 0x1f, RZ ;  /* 0x0000001f02037819 */ /* 0x000fc800000006ff */
[----:B------:R-:W1:Y:S02]  /*2800*/  SYNCS.PHASECHK.TRANS64.TRYWAIT P0, [UR5], R3 ;  /* 0x00000003ff0075a7 */ /* 0x000e640008001105 */
[----:B-1----:R-:W-:Y:S05]  /*2810*/  @!P0 BRA `(.L_x_44) ;  /* 0x0000005000888947 */ /* 0x002fea0003800000 */
.L_x_130:
[----:B------:R-:W-:-:S04]  /*2820*/  UIADD3 UR4, UPT, UPT, UR4, 0x1, URZ ;  /* 0x0000000104047890 */ /* 0x000fc8000fffe0ff */
[----:B------:R-:W-:-:S04]  /*2830*/  UISETP.NE.AND UP0, UPT, UR4, 0x5, UPT ;  /* 0x000000050400788c */ /* 0x000fc8000bf05270 */
[----:B------:R-:W-:Y:S02]  /*2840*/  USEL UR6, URZ, 0x1, UP0 ;  /* 0x00000001ff067887 */ /* 0x000fe40008000000 */
[----:B------:R-:W-:-:S04]  /*2850*/  USEL UR4, UR4, URZ, UP0 ;  /* 0x000000ff04047287 */ /* 0x000fc80008000000 */
[----:B------:R-:W-:Y:S01]  /*2860*/  ULEA UR5, UR4, UR7, 0x3 ;  /* 0x0000000704057291 */ /* 0x000fe2000f8e18ff */
[----:B------:R-:W-:-:S04]  /*2870*/  LOP3.LUT R2, R2, UR6, RZ, 0x3c, !PT ;  /* 0x0000000602027c12 */ /* 0x000fc8000f8e3cff */
[----:B-1----:R-:W-:-:S04]  /*2880*/  SHF.L.U32 R3, R2, 0x1f, RZ ;  /* 0x0000001f02037819 */ /* 0x002fc800000006ff */
[----:B------:R-:W1:Y:S02]  /*2890*/  SYNCS.PHASECHK.TRANS64.TRYWAIT P0, [UR5], R3 ;  /* 0x00000003ff0075a7 */ /* 0x000e640008001105 */
[----:B-1----:R-:W-:Y:S05]  /*28a0*/  @!P0 BRA `(.L_x_45) ;  /* 0x00000050007c8947 */ /* 0x002fea0003800000 */
.L_x_132:
        /* <DEDUP_REMOVED lines=9> */
.L_x_134:
[----:B------:R-:W-:-:S04]  /*2940*/  UIADD3 UR4, UPT, UPT, UR4, 0x1, URZ ;  /* 0x0000000104047890 */ /* 0x000fc8000fffe0ff */
[----:B------:R-:W-:-:S04]  /*2950*/  UISETP.NE.AND UP0, UPT, UR4, 0x5, UPT ;  /* 0x000000050400788c */ /* 0x000fc8000bf05270 */
[----:B------:R-:W-:Y:S02]  /*2960*/  USEL UR5, URZ, 0x1, UP0 ;  /* 0x00000001ff057887 */ /* 0x000fe40008000000 */
[----:B------:R-:W-:-:S04]  /*2970*/  USEL UR4, UR4, URZ, UP0 ;  /* 0x000000ff04047287 */ /* 0x000fc80008000000 */
[----:B------:R-:W-:Y:S01]  /*2980*/  ULEA UR4, UR4, UR7, 0x3 ;  /* 0x0000000704047291 */ /* 0x000fe2000f8e18ff */
[----:B------:R-:W-:-:S04]  /*2990*/  LOP3.LUT R2, R2, UR5, RZ, 0x3c, !PT ;  /* 0x0000000502027c12 */ /* 0x000fc8000f8e3cff */
[----:B------:R-:W-:Y:S01]  /*29a0*/  SHF.L.U32 R2, R2, 0x1f, RZ ;  /* 0x0000001f02027819 */ /* 0x000fe200000006ff */
[----:B-1----:R-:W-:-:S07]  /*29b0*/  IMAD.U32 R0, RZ, RZ, UR4 ;  /* 0x00000004ff007e24 */ /* 0x002fce000f8e00ff */
.L_x_47:
[----:B-1----:R1:W2:Y:S02]  /*29c0*/  SYNCS.PHASECHK.TRANS64.TRYWAIT P0, [R0+URZ], R2 ;  /* 0x00000002000075a7 */ /* 0x0022a400080011ff */
[----:B--2---:R-:W-:Y:S05]  /*29d0*/  @!P0 NANOSLEEP.SYNCS 0x989680 ;  /* 0x009896800000895d */ /* 0x004fea0003900000 */
[----:B------:R-:W2:Y:S02]  /*29e0*/  @!P0 SYNCS.PHASECHK.TRANS64 P0, [R0+URZ], R2 ;  /* 0x00000002000085a7 */ /* 0x000ea400080010ff */
[----:B--2---:R-:W-:Y:S05]  /*29f0*/  @P0 EXIT ;  /* 0x000000000000094d */ /* 0x004fea0003800000 */
[----:B------:R-:W-:Y:S05]  /*2a00*/  BRA `(.L_x_47) ;  /* 0xfffffffc00ec7947 */ /* 0x000fea000383ffff */
.L_x_22:
[----:B------:R-:W-:-:S04]  /*2a10*/  UISETP.NE.AND UP0, UPT, UR54, URZ, UPT ;  /* 0x000000ff3600728c */ /* 0x000fc8000bf05270 */
[----:B------:R-:W-:-:S09]  /*2a20*/  UISETP.NE.OR UP0, UPT, UR22, 0x1, UP0 ;  /* 0x000000011600788c */ /* 0x000fd20008705670 */
[----:B------:R-:W-:Y:S05]  /*2a30*/  BRA.U UP0, `(.L_x_48) ;  /* 0x0000000500487547 */ /* 0x000fea000b800000 */
[----:B------:R-:W-:Y:S01]  /*2a40*/  ISETP.GE.U32.AND P2, PT, R0, 0x2, PT ;  /* 0x000000020000780c */ /* 0x000fe20003f46070 */
[----:B------:R-:W-:Y:S01]  /*2a50*/  IMAD.MOV.U32 R12, RZ, RZ, 0x1 ;  /* 0x00000001ff0c7424 */ /* 0x000fe200078e00ff */
[----:B------:R-:W-:Y:S02]  /*2a60*/  CS2R R10, SRZ ;  /* 0x00000000000a7805 */ /* 0x000fe4000001ff00 */
[----:B------:R-:W-:Y:S01]  /*2a70*/  CS2R R8, SRZ ;  /* 0x0000000000087805 */ /* 0x000fe2000001ff00 */
[----:B------:R-:W-:Y:S01]  /*2a80*/  UMOV UR6, 0x400 ;  /* 0x0000040000067882 */ /* 0x000fe20000000000 */
[----:B------:R-:W-:Y:S01]  /*2a90*/  UMOV UR5, URZ ;  /* 0x000000ff00057c82 */ /* 0x000fe20008000000 */
[----:B------:R-:W-:-:S12]  /*2aa0*/  ULEA UR6, UR54, UR6, 0x18 ;  /* 0x0000000636067291 */ /* 0x000fd8000f8ec0ff */
.L_x_52:
[----:B------:R-:W-:Y:S02]  /*2ab0*/  LEA R2, R8, UR6, 0x3 ;  /* 0x0000000608027c11 */ /* 0x000fe4000f8e18ff */
[----:B------:R-:W-:-:S03]  /*2ac0*/  SHF.L.U32 R4, R9, 0x1f, RZ ;  /* 0x0000001f09047819 */ /* 0x000fc600000006ff */
[----:B------:R-:W-:Y:S01]  /*2ad0*/  VIADD R5, R2, 0x100 ;  /* 0x0000010002057836 */ /* 0x000fe20000000000 */
[----:B------:R-:W1:Y:S02]  /*2ae0*/  SYNCS.PHASECHK.TRANS64.TRYWAIT P0, [R2+URZ+0xf0], R4 ;  /* 0x0000f004020075a7 */ /* 0x000e6400080011ff */
[----:B-1----:R-:W-:Y:S05]  /*2af0*/  @!P0 BRA `(.L_x_49) ;  /* 0x0000005000188947 */ /* 0x002fea0003800000 */
.L_x_135:
[----:B------:R-:W-:Y:S01]  /*2b00*/  ULEA UR4, UR5, UR6, 0x3 ;  /* 0x0000000605047291 */ /* 0x000fe2000f8e18ff */
[----:B-1----:R-:W-:Y:S01]  /*2b10*/  PRMT R2, RZ, 0x654, R5 ;  /* 0x00000654ff027816 */ /* 0x002fe20000000005 */
[----:B------:R-:W-:Y:S01]  /*2b20*/  @!P2 IMAD.MOV.U32 R4, RZ, RZ, 0x10 ;  /* 0x00000010ff04a424 */ /* 0x000fe200078e00ff */
[----:B------:R-:W-:Y:S01]  /*2b30*/  SHF.L.U32 R5, R12, 0x1f, RZ ;  /* 0x0000001f0c057819 */ /* 0x000fe200000006ff */
[----:B------:R-:W-:Y:S01]  /*2b40*/  UIADD3 UR7, UPT, UPT, UR4, 0x90, URZ ;  /* 0x0000009004077890 */ /* 0x000fe2000fffe0ff */
[----:B------:R1:W-:Y:S05]  /*2b50*/  SYNCS.ARRIVE.TRANS64.RED.A1T0 RZ, [R2+URZ], RZ ;  /* 0x000000ff02ff79a7 */ /* 0x0003ea00081004ff */
[----:B------:R-:W-:Y:S01]  /*2b60*/  IMAD.U32 R6, RZ, RZ, UR7 ;  /* 0x00000007ff067e24 */ /* 0x000fe2000f8e00ff */
[----:B------:R-:W2:Y:S04]  /*2b70*/  SYNCS.PHASECHK.TRANS64.TRYWAIT P0, [UR4+0xa0], R5 ;  /* 0x0000a005ff0075a7 */ /* 0x000ea80008001104 */
[----:B------:R-:W-:Y:S01]  /*2b80*/  PRMT R6, R0, 0x654, R6 ;  /* 0x0000065400067816 */ /* 0x000fe20000000006 */
[----:B-12---:R-:W-:Y:S06]  /*2b90*/  @!P0 BRA `(.L_x_50) ;  /* 0x0000005000048947 */ /* 0x006fec0003800000 */
.L_x_137:
[----:B------:R-:W-:Y:S01]  /*2ba0*/  ULEA UR8, UR5, UR6, 0x4 ;  /* 0x0000000605087291 */ /* 0x000fe2000f8e20ff */
[----:B------:R-:W-:Y:S01]  /*2bb0*/  SEL R3, R6, R3, !P2 ;  /* 0x0000000306037207 */ /* 0x000fe20005000000 */
[----:B------:R-:W-:Y:S01]  /*2bc0*/  UIADD3 UR9, UPT, UPT, UR4, 0x90, URZ ;  /* 0x0000009004097890 */ /* 0x000fe2000fffe0ff */
[----:B-1----:R-:W-:Y:S01]  /*2bd0*/  LEA R2, R11, UR6, 0x3 ;  /* 0x000000060b027c11 */ /* 0x002fe2000f8e18ff */
[----:B------:R-:W-:Y:S01]  /*2be0*/  UIADD3 UR8, UPT, UPT, UR8, 0x120, URZ ;  /* 0x0000012008087890 */ /* 0x000fe2000fffe0ff */
[----:B------:R1:W-:Y:S01]  /*2bf0*/  @!P2 SYNCS.ARRIVE.TRANS64.RED RZ, [R3+URZ], R4 ;  /* 0x0000000403ffa9a7 */ /* 0x0003e200080004ff */
[----:B------:R-:W-:Y:S01]  /*2c00*/  UIADD3 UR4, UPT, UPT, UR5, 0x1, URZ ;  /* 0x0000000105047890 */ /* 0x000fe2000fffe0ff */
[----:B------:R-:W-:-:S03]  /*2c10*/  VIADD R8, R8, 0x1 ;  /* 0x0000000108087836 */ /* 0x000fc60000000000 */
[----:B------:R-:W-:Y:S02]  /*2c20*/  UISETP.NE.AND UP0, UPT, UR4, 0x2, UPT ;  /* 0x000000020400788c */ /* 0x000fe4000bf05270 */
[----:B------:R-:W-:Y:S01]  /*2c30*/  ISETP.NE.AND P0, PT, R8, 0x2, PT ;  /* 0x000000020800780c */ /* 0x000fe20003f05270 */
[----:B------:R-:W-:Y:S06]  /*2c40*/  UGETNEXTWORKID.BROADCAST [UR8], [UR9] ;  /* 0x00000000080073ca */ /* 0x000fec0008000100 */
[----:B------:R-:W-:Y:S02]  /*2c50*/  USEL UR7, URZ, 0x1, UP0 ;  /* 0x00000001ff077887 */ /* 0x000fe40008000000 */
[----:B------:R-:W-:-:S04]  /*2c60*/  USEL UR5, UR4, URZ, UP0 ;  /* 0x000000ff04057287 */ /* 0x000fc80008000000 */
[----:B------:R-:W-:Y:S02]  /*2c70*/  LOP3.LUT R12, R12, UR7, RZ, 0x3c, !PT ;  /* 0x000000070c0c7c12 */ /* 0x000fe4000f8e3cff */
[----:B-1----:R-:W-:-:S04]  /*2c80*/  SHF.L.U32 R4, R10, 0x1f, RZ ;  /* 0x0000001f0a047819 */ /* 0x002fc800000006ff */
[----:B------:R-:W1:Y:S02]  /*2c90*/  SYNCS.PHASECHK.TRANS64.TRYWAIT P1, [R2+URZ+0x90], R4 ;  /* 0x00009004020075a7 */ /* 0x000e6400080211ff */
[----:B-1----:R-:W-:Y:S05]  /*2ca0*/  @!P1 BRA `(.L_x_51) ;  /* 0x0000004c00d89947 */ /* 0x002fea0003800000 */
.L_x_138:
[C---:B-1----:R-:W-:Y:S01]  /*2cb0*/  LEA R4, R11.reuse, UR6, 0x4 ;  /* 0x000000060b047c11 */ /* 0x042fe2000f8e20ff */
[----:B------:R-:W-:Y:S01]  /*2cc0*/  VIADD R2, R2, 0xa0 ;  /* 0x000000a002027836 */ /* 0x000fe20000000000 */
[----:B------:R-:W-:Y:S01]  /*2cd0*/  SEL R8, R8, RZ, P0 ;  /* 0x000000ff08087207 */ /* 0x000fe20000000000 */
[----:B------:R-:W-:-:S03]  /*2ce0*/  VIADD R11, R11, 0x1 ;  /* 0x000000010b0b7836 */ /* 0x000fc60000000000 */
[----:B------:R-:W1:Y:S01]  /*2cf0*/  LDS.128 R4, [R4+0x120] ;  /* 0x0001200004047984 */ /* 0x000e620000000c00 */
[----:B------:R-:W-:Y:S02]  /*2d00*/  PRMT R2, RZ, 0x654, R2 ;  /* 0x00000654ff027816 */ /* 0x000fe40000000002 */
[C---:B------:R-:W-:Y:S01]  /*2d10*/  ISETP.NE.AND P1, PT, R11.reuse, 0x2, PT ;  /* 0x000000020b00780c */ /* 0x040fe20003f25270 */
[----:B------:R-:W-:Y:S01]  /*2d20*/  @!PT LDS RZ, [RZ] ;  /* 0x00000000fffff984 */ /* 0x000fe20000000800 */
[----:B------:R-:W-:Y:S01]  /*2d30*/  @!PT LDS RZ, [RZ] ;  /* 0x00000000fffff984 */ /* 0x000fe20000000800 */
[----:B------:R-:W-:Y:S01]  /*2d40*/  @!PT LDS RZ, [RZ] ;  /* 0x00000000fffff984 */ /* 0x000fe20000000800 */
[----:B------:R-:W-:Y:S01]  /*2d50*/  @!PT LDS RZ, [RZ] ;  /* 0x00000000fffff984 */ /* 0x000fe20000000800 */
[----:B------:R2:W-:Y:S06]  /*2d60*/  MEMBAR.ALL.CTA ;  /* 0x0000000000007992 */ /* 0x0005ec0000008000 */
[----:B--2---:R-:W2:Y:S01]  /*2d70*/  FENCE.VIEW.ASYNC.S ;  /* 0x00000000000073c6 */ /* 0x004ea20000000000 */
[----:B------:R-:W-:Y:S01]  /*2d80*/  SEL R11, R11, RZ, P1 ;  /* 0x000000ff0b0b7207 */ /* 0x000fe20000800000 */
[----:B--2---:R2:W-:Y:S01]  /*2d90*/  SYNCS.ARRIVE.TRANS64.RED.A1T0 RZ, [R2+URZ], RZ ;  /* 0x000000ff02ff79a7 */ /* 0x0045e200081004ff */
[----:B-1----:R-:W-:-:S02]  /*2da0*/  LOP3.LUT P3, RZ, R6, 0x1, RZ, 0xc0, !PT ;  /* 0x0000000106ff7812 */ /* 0x002fc4000786c0ff */
[----:B------:R-:W-:-:S04]  /*2db0*/  SEL R4, RZ, 0x1, P1 ;  /* 0x00000001ff047807 */ /* 0x000fc80000800000 */
[----:B------:R-:W-:Y:S02]  /*2dc0*/  LOP3.LUT R10, R10, R4, RZ, 0x3c, !PT ;  /* 0x000000040a0a7212 */ /* 0x000fe400078e3cff */
[----:B--2---:R-:W-:-:S04]  /*2dd0*/  SEL R2, RZ, 0x1, P0 ;  /* 0x00000001ff027807 */ /* 0x004fc80000000000 */
[----:B------:R-:W-:Y:S01]  /*2de0*/  LOP3.LUT R9, R9, R2, RZ, 0x3c, !PT ;  /* 0x0000000209097212 */ /* 0x000fe200078e3cff */
[----:B------:R-:W-:Y:S06]  /*2df0*/  @P3 BRA `(.L_x_52) ;  /* 0xfffffffc002c3947 */ /* 0x000fec000383ffff */
[----:B------:R-:W-:Y:S01]  /*2e00*/  ULEA UR4, UR5, UR6, 0x3 ;  /* 0x0000000605047291 */ /* 0x000fe2000f8e18ff */
[----:B------:R-:W-:-:S08]  /*2e10*/  SHF.L.U32 R2, R12, 0x1f, RZ ;  /* 0x0000001f0c027819 */ /* 0x000fd000000006ff */
[----:B------:R-:W1:Y:S02]  /*2e20*/  SYNCS.PHASECHK.TRANS64 P0, [UR4+0xa0], R2 ;  /* 0x0000a002ff0075a7 */ /* 0x000e640008001004 */
[----:B-1----:R-:W-:Y:S05]  /*2e30*/  @P0 BRA `(.L_x_53) ;  /* 0x0000000000080947 */ /* 0x002fea0003800000 */
[----:B------:R-:W1:Y:S02]  /*2e40*/  SYNCS.PHASECHK.TRANS64.TRYWAIT P0, [UR4+0xa0], R2 ;  /* 0x0000a002ff0075a7 */ /* 0x000e640008001104 */
[----:B-1----:R-:W-:Y:S05]  /*2e50*/  @!P0 BRA `(.L_x_54) ;  /* 0x0000004c00808947 */ /* 0x002fea0003800000 */
.L_x_53:
[----:B------:R-:W-:-:S04]  /*2e60*/  UIADD3 UR7, UPT, UPT, UR5, 0x1, URZ ;  /* 0x0000000105077890 */ /* 0x000fc8000fffe0ff */
[----:B------:R-:W-:-:S04]  /*2e70*/  UISETP.NE.AND UP0, UPT, UR7, 0x2, UPT ;  /* 0x000000020700788c */ /* 0x000fc8000bf05270 */
[----:B------:R-:W-:Y:S02]  /*2e80*/  USEL UR8, URZ, 0x1, UP0 ;  /* 0x00000001ff087887 */ /* 0x000fe40008000000 */
[----:B------:R-:W-:-:S04]  /*2e90*/  USEL UR7, UR7, URZ, UP0 ;  /* 0x000000ff07077287 */ /* 0x000fc80008000000 */
[----:B------:R-:W-:Y:S01]  /*2ea0*/  ULEA UR7, UR7, UR6, 0x3 ;  /* 0x0000000607077291 */ /* 0x000fe2000f8e18ff */
[----:B-1----:R-:W-:-:S04]  /*2eb0*/  LOP3.LUT R2, R12, UR8, RZ, 0x3c, !PT ;  /* 0x000000080c027c12 */ /* 0x002fc8000f8e3cff */
[----:B------:R-:W-:-:S04]  /*2ec0*/  SHF.L.U32 R0, R2, 0x1f, RZ ;  /* 0x0000001f02007819 */ /* 0x000fc800000006ff */
[----:B------:R-:W1:Y:S02]  /*2ed0*/  SYNCS.PHASECHK.TRANS64 P0, [UR7+0xa0], R0 ;  /* 0x0000a000ff0075a7 */ /* 0x000e640008001007 */
[----:B-1----:R-:W-:Y:S05]  /*2ee0*/  @P0 EXIT ;  /* 0x000000000000094d */ /* 0x002fea0003800000 */
[----:B------:R-:W-:Y:S02]  /*2ef0*/  SHF.L.U32 R2, R2, 0x1f, RZ ;  /* 0x0000001f02027819 */ /* 0x000fe400000006ff */
[----:B------:R-:W-:-:S07]  /*2f00*/  MOV R0, UR7 ;  /* 0x0000000700007c02 */ /* 0x000fce0008000f00 */
.L_x_55:
[----:B-1----:R1:W2:Y:S02]  /*2f10*/  SYNCS.PHASECHK.TRANS64.TRYWAIT P0, [R0+URZ+0xa0], R2 ;  /* 0x0000a002000075a7 */ /* 0x0022a400080011ff */
[----:B--2---:R-:W-:Y:S05]  /*2f20*/  @!P0 NANOSLEEP.SYNCS 0x989680 ;  /* 0x009896800000895d */ /* 0x004fea0003900000 */
[----:B------:R-:W2:Y:S02]  /*2f30*/  @!P0 SYNCS.PHASECHK.TRANS64 P0, [R0+URZ+0xa0], R2 ;  /* 0x0000a002000085a7 */ /* 0x000ea400080010ff */
[----:B--2---:R-:W-:Y:S05]  /*2f40*/  @P0 EXIT ;  /* 0x000000000000094d */ /* 0x004fea0003800000 */
[----:B------:R-:W-:Y:S05]  /*2f50*/  BRA `(.L_x_55) ;  /* 0xfffffffc00ec7947 */ /* 0x000fea000383ffff */
.L_x_48:
[----:B------:R-:W-:Y:S05]  /*2f60*/  BRA.U UP4, `(.L_x_56) ;  /* 0x0000000d04d47547 */ /* 0x000fea000b800000 */
[----:B------:R-:W-:Y:S01]  /*2f70*/  UMOV UR4, 0x40 ;  /* 0x0000004000047882 */ /* 0x000fe20000000000 */
[----:B------:R-:W-:Y:S01]  /*2f80*/  NOP ;  /* 0x0000000000007918 */ /* 0x000fe20000000000 */
[----:B------:R-:W-:Y:S01]  /*2f90*/  ULEA UR5, UR54, UR4, 0x18 ;  /* 0x0000000436057291 */ /* 0x000fe2000f8ec0ff */
[----:B------:R-:W-:Y:S02]  /*2fa0*/  UMOV UR6, 0x400 ;  /* 0x0000040000067882 */ /* 0x000fe40000000000 */
[----:B------:R-:W-:-:S06]  /*2fb0*/  ULEA UR6, UR54, UR6, 0x18 ;  /* 0x0000000636067291 */ /* 0x000fcc000f8ec0ff */
[----:B------:R-:W1:Y:S02]  /*2fc0*/  LDS.U8 R0, [UR5+0x1c] ;  /* 0x00001c05ff007984 */ /* 0x000e640008000000 */
[----:B-1----:R-:W-:-:S13]  /*2fd0*/  ISETP.NE.AND P0, PT, R0, RZ, PT ;  /* 0x000000ff0000720c */ /* 0x002fda0003f05270 */
[----:B------:R-:W-:Y:S05]  /*2fe0*/  @P0 BRA `(.L_x_57) ;  /* 0x0000000000580947 */ /* 0x000fea0003800000 */
[----:B------:R-:W-:-:S13]  /*2ff0*/  ELECT P0, URZ, PT ;  /* 0x0000000000ff782f */ /* 0x000fda0003800000 */
[----:B------:R-:W-:Y:S05]  /*3000*/  @!P0 BRA `(.L_x_58) ;  /* 0x0000000000608947 */ /* 0x000fea0003800000 */
[----:B------:R-:W-:Y:S01]  /*3010*/  UMOV UR4, 0x10 ;  /* 0x0000001000047882 */ /* 0x000fe20000000000 */
[----:B------:R-:W-:Y:S01]  /*3020*/  HFMA2 R0, -RZ, RZ, 0, 5.9604644775390625e-08 ;  /* 0x00000001ff007431 */ /* 0x000fe200000001ff */
[----:B------:R-:W-:-:S03]  /*3030*/  MOV R3, 0xffff ;  /* 0x0000ffff00037802 */ /* 0x000fc60000000f00 */
[----:B------:R-:W-:Y:S04]  /*3040*/  DEPBAR.LE SB1, 0x36 ;  /* 0x00009d800000791a */ /* 0x000fe80000000000 */
[----:B------:R-:W1:Y:S02]  /*3050*/  UTCATOMSWS.FIND_AND_SET.ALIGN UP0, UR4, UR4 ;  /* 0x00000004000475e3 */ /* 0x000e640008000800 */
[----:B-1----:R-:W-:Y:S01]  /*3060*/  MOV R4, UR4 ;  /* 0x0000000400047c02 */ /* 0x002fe20008000f00 */
[----:B------:R-:W-:Y:S06]  /*3070*/  BRA.U UP0, `(.L_x_59) ;  /* 0x0000000100187547 */ /* 0x000fec000b800000 */
.L_x_60:
[----:B------:R-:W-:Y:S05]  /*3080*/  NANOSLEEP 0x64 ;  /* 0x000000640000795d */ /* 0x000fea0003800000 */
[----:B------:R-:W-:-:S05]  /*3090*/  UMOV UR4, 0x10 ;  /* 0x0000001000047882 */ /* 0x000fca0000000000 */
[----:B------:R-:W-:Y:S04]  /*30a0*/  DEPBAR.LE SB1, 0x36 ;  /* 0x00009d800000791a */ /* 0x000fe80000000000 */
[----:B------:R-:W1:Y:S02]  /*30b0*/  UTCATOMSWS.FIND_AND_SET.ALIGN UP0, UR4, UR4 ;  /* 0x00000004000475e3 */ /* 0x000e640008000800 */
[----:B-1----:R-:W-:Y:S01]  /*30c0*/  MOV R4, UR4 ;  /* 0x0000000400047c02 */ /* 0x002fe20008000f00 */
[----:B------:R-:W-:Y:S05]  /*30d0*/  BRA.U !UP0, `(.L_x_60) ;  /* 0xfffffffd08e87547 */ /* 0x000fea000b83ffff */
.L_x_59:
[-C--:B------:R-:W-:Y:S02]  /*30e0*/  SHF.L.U32 R3, R3, R4.reuse, RZ ;  /* 0x0000000403037219 */ /* 0x080fe400000006ff */
[----:B------:R-:W-:Y:S01]  /*30f0*/  SHF.L.U32 R0, R0, R4, RZ ;  /* 0x0000000400007219 */ /* 0x000fe200000006ff */
[----:B------:R-:W-:Y:S02]  /*3100*/  IMAD.SHL.U32 R4, R4, 0x20, RZ ;  /* 0x0000002004047824 */ /* 0x000fe400078e00ff */
[----:B------:R1:W-:Y:S04]  /*3110*/  ATOMS.OR RZ, [UR5+0x14], R3 ;  /* 0x00001403ffff798c */ /* 0x0003e8000b000005 */
[----:B------:R1:W-:Y:S04]  /*3120*/  ATOMS.OR RZ, [UR5+0x18], R0 ;  /* 0x00001800ffff798c */ /* 0x0003e8000b000005 */
[----:B------:R1:W-:Y:S01]  /*3130*/  STS [UR6+0x140], R4 ;  /* 0x00014004ff007988 */ /* 0x0003e20008000806 */
[----:B------:R-:W-:Y:S05]  /*3140*/  BRA `(.L_x_58) ;  /* 0x0000000000107947 */ /* 0x000fea0003800000 */
.L_x_57:
[----:B------:R-:W-:Y:S02]  /*3150*/  MOV R0, 0xffffffff ;  /* 0xffffffff00007802 */ /* 0x000fe40000000f00 */
[----:B------:R-:W-:-:S03]  /*3160*/  MOV R4, 0x3190 ;  /* 0x0000319000047802 */ /* 0x000fc60000000f00 */
[----:B------:R1:W-:Y:S04]  /*3170*/  STS [UR6+0x140], R0 ;  /* 0x00014000ff007988 */ /* 0x0003e80008000806 */
[----:B-1---5:R-:W-:Y:S05]  /*3180*/  CALL.REL.NOINC `($__internal_1_$__cuda_sm10x_tcgen05_guardrail_trap_phase_invalid_during_alloc) ;  /* 0x0000005000587944 */ /* 0x022fea0003c00000 */
.L_x_58:
[----:B------:R-:W-:Y:S05]  /*3190*/  WARPSYNC.ALL ;  /* 0x0000000000007948 */ /* 0x000fea0003800000 */
[----:B------:R-:W2:Y:S01]  /*31a0*/  S2UR UR4, SR_CgaCtaId ;  /* 0x00000000000479c3 */ /* 0x000ea20000008800 */
[----:B------:R-:W-:Y:S01]  /*31b0*/  UMOV UR26, 0x400 ;  /* 0x00000400001a7882 */ /* 0x000fe20000000000 */
[----:B------:R-:W-:-:S06]  /*31c0*/  NOP ;  /* 0x0000000000007918 */ /* 0x000fcc0000000000 */
[----:B------:R-:W-:Y:S06]  /*31d0*/  BAR.ARV 0x6, 0xa0 ;  /* 0x0182800000007b1d */ /* 0x000fec0000002000 */
[----:B------:R-:W3:Y:S01]  /*31e0*/  LDCU UR5, c[0x0][0x38c] ;  /* 0x00007180ff0577ac */ /* 0x000ee20008000800 */
[----:B------:R-:W-:Y:S01]  /*31f0*/  LOP3.LUT R2, R2, 0xffff, RZ, 0xc0, !PT ;  /* 0x0000ffff02027812 */ /* 0x000fe200078ec0ff */
[----:B------:R-:W-:Y:S01]  /*3200*/  IMAD.MOV.U32 R11, RZ, RZ, 0x1 ;  /* 0x00000001ff0b7424 */ /* 0x000fe200078e00ff */
[----:B------:R-:W-:Y:S01]  /*3210*/  CS2R R8, SRZ ;  /* 0x0000000000087805 */ /* 0x000fe2000001ff00 */
[----:B------:R-:W4:Y:S01]  /*3220*/  LDCU UR7, c[0x0][0x38c] ;  /* 0x00007180ff0777ac */ /* 0x000f220008000800 */
[----:B------:R-:W-:Y:S01]  /*3230*/  R2UR UR27, R2 ;  /* 0x00000000021b72ca */ /* 0x000fe200000e0000 */
[----:B------:R-:W-:Y:S01]  /*3240*/  IMAD.MOV.U32 R10, RZ, RZ, RZ ;  /* 0x000000ffff0a7224 */ /* 0x000fe200078e00ff */
[----:B------:R-:W-:Y:S01]  /*3250*/  UMOV UR30, URZ ;  /* 0x000000ff001e7c82 */ /* 0x000fe20008000000 */
[----:B------:R-:W-:Y:S01]  /*3260*/  UMOV UR24, URZ ;  /* 0x000000ff00187c82 */ /* 0x000fe20008000000 */
[----:B--2---:R-:W-:Y:S01]  /*3270*/  ULEA UR26, UR4, UR26, 0x18 ;  /* 0x0000001a041a7291 */ /* 0x004fe2000f8ec0ff */
[----:B------:R-:W-:Y:S01]  /*3280*/  UMOV UR38, 0x0 ;  /* 0x0000000000267882 */ /* 0x000fe20000000000 */
[----:B------:R-:W-:-:S02]  /*3290*/  UMOV UR39, 0x4100910 ;  /* 0x0410091000277882 */ /* 0x000fc40000000000 */
[----:B------:R-:W-:Y:S02]  /*32a0*/  UIADD3 UR4, UPT, UPT, UR26, 0x6800, URZ ;  /* 0x000068001a047890 */ /* 0x000fe4000fffe0ff */
[----:B------:R-:W-:Y:S02]  /*32b0*/  UIADD3 UR6, UPT, UPT, UR26, 0x10800, URZ ;  /* 0x000108001a067890 */ /* 0x000fe4000fffe0ff */
[----:B---3--:R-:W-:Y:S01]  /*32c0*/  UIADD3 UR5, UPT, UPT, UR5, 0x1f, URZ ;  /* 0x0000001f05057890 */ /* 0x008fe2000fffe0ff */
[----:B-1----:R-:W1:Y:S01]  /*32d0*/  LDS R0, [UR26+0x140] ;  /* 0x0001401aff007984 */ /* 0x002e620008000800 */
[----:B------:R-:W-:Y:S01]  /*32e0*/  UMOV UR36, 0x0 ;  /* 0x0000000000247882 */ /* 0x000fe20000000000 */
[----:B------:R-:W-:Y:S01]  /*32f0*/  UMOV UR37, 0x4100910 ;  /* 0x0410091000257882 */ /* 0x000fe20000000000 */
[----:B------:R-:W-:Y:S02]  /*3300*/  USHF.R.S32.HI UR40, URZ, 0x1f, UR5 ;  /* 0x0000001fff287899 */ /* 0x000fe40008011405 */
[----:B----4-:R-:W-:-:S02]  /*3310*/  UISETP.GE.AND UP4, UPT, UR7, 0x1, UPT ;  /* 0x000000010700788c */ /* 0x010fc4000bf86270 */
[----:B------:R-:W-:Y:S02]  /*3320*/  ULEA.HI UR40, UR40, UR5, URZ, 0x5 ;  /* 0x0000000528287291 */ /* 0x000fe4000f8f28ff */
[----:B------:R-:W-:Y:S02]  /*3330*/  USHF.R.U32.HI UR5, URZ, 0x4, UR4 ;  /* 0x00000004ff057899 */ /* 0x000fe40008011604 */
[----:B------:R-:W-:Y:S02]  /*3340*/  USHF.R.S32.HI UR40, URZ, 0x5, UR40 ;  /* 0x00000005ff287899 */ /* 0x000fe40008011428 */
[----:B------:R-:W-:Y:S02]  /*3350*/  USHF.R.U32.HI UR4, URZ, 0x4, UR6 ;  /* 0x00000004ff047899 */ /* 0x000fe40008011606 */
[----:B------:R-:W-:Y:S02]  /*3360*/  UISETP.LT.AND UP0, UPT, UR40, 0x1, UPT ;  /* 0x000000012800788c */ /* 0x000fe4000bf01270 */
[----:B------:R-:W-:-:S02]  /*3370*/  ULOP3.LUT UR5, UR5, 0x3fff, URZ, 0xc0, !UPT ;  /* 0x00003fff05057892 */ /* 0x000fc4000f8ec0ff */
[----:B------:R-:W-:Y:S02]  /*3380*/  ULOP3.LUT UR4, UR4, 0x3fff, URZ, 0xc0, !UPT ;  /* 0x00003fff04047892 */ /* 0x000fe4000f8ec0ff */
[----:B------:R-:W-:Y:S02]  /*3390*/  USEL UR41, UR40, 0x1, !UP0 ;  /* 0x0000000128297887 */ /* 0x000fe4000c000000 */
[----:B------:R-:W-:Y:S02]  /*33a0*/  ULOP3.LUT UR28, UR5, 0x10000, URZ, 0xfc, !UPT ;  /* 0x00010000051c7892 */ /* 0x000fe4000f8efcff */
[----:B------:R-:W-:Y:S02]  /*33b0*/  ULOP3.LUT UR29, UR4, 0x10000, URZ, 0xfc, !UPT ;  /* 0x00010000041d7892 */ /* 0x000fe4000f8efcff */
[----:B------:R-:W-:Y:S01]  /*33c0*/  UIADD3 UR41, UPT, UPT, -UR41, URZ, URZ ;  /* 0x000000ff29297290 */ /* 0x000fe2000fffe1ff */
[----:B------:R-:W-:Y:S01]  /*33d0*/  UMOV UR34, 0x0 ;  /* 0x0000000000227882 */ /* 0x000fe20000000000 */
[----:B------:R-:W-:Y:S01]  /*33e0*/  UMOV UR35, 0x4100910 ;  /* 0x0410091000237882 */ /* 0x000fe20000000000 */
[----:B------:R-:W-:Y:S01]  /*33f0*/  UMOV UR32, 0x0 ;  /* 0x0000000000207882 */ /* 0x000fe20000000000 */
[----:B------:R-:W-:Y:S01]  /*3400*/  UMOV UR33, 0x4100910 ;  /* 0x0410091000217882 */ /* 0x000fe20000000000 */
[----:B-1----:R-:W-:-:S15]  /*3410*/  R2UR UR42, R0 ;  /* 0x00000000002a72ca */ /* 0x002fde00000e0000 */
.L_x_67:
[----:B------:R-:W-:Y:S02]  /*3420*/  LEA R0, R10, UR26, 0x3 ;  /* 0x0000001a0a007c11 */ /* 0x000fe4000f8e18ff */
[----:B------:R-:W-:Y:S02]  /*3430*/  SHF.L.U32 R2, R9, 0x1f, RZ ;  /* 0x0000001f09027819 */ /* 0x000fe400000006ff */
[----:B------:R-:W-:Y:S01]  /*3440*/  PLOP3.LUT P0, PT, PT, PT, UP4, 0x80, 0x8 ;  /* 0x000000000008781c */ /* 0x000fe20003f0f048 */
[----:B------:R-:W-:Y:S01]  /*3450*/  VIADD R3, R0, 0xa0 ;  /* 0x000000a000037836 */ /* 0x000fe20000000000 */
[----:B-1----:R-:W1:Y:S02]  /*3460*/  SYNCS.PHASECHK.TRANS64.TRYWAIT P1, [R0+URZ+0x90], R2 ;  /* 0x00009002000075a7 */ /* 0x002e6400080211ff */
[----:B-1-3--:R-:W-:Y:S09]  /*3470*/  @!P1 BRA `(.L_x_61) ;  /* 0x0000004800109947 */ /* 0x00aff20003800000 */
.L_x_140:
[----:B------:R-:W-:Y:S01]  /*3480*/  LEA R4, R10, UR26, 0x4 ;  /* 0x0000001a0a047c11 */ /* 0x000fe2000f8e20ff */
[----:B------:R-:W-:Y:S01]  /*3490*/  @UP4 ULEA UR4, UR24, UR26, 0x3 ;  /* 0x0000001a18044291 */ /* 0x000fe2000f8e18ff */
[----:B------:R-:W-:Y:S01]  /*34a0*/  PLOP3.LUT P2, PT, PT, PT, PT, 0x80, 0x8 ;  /* 0x000000000008781c */ /* 0x000fe20003f4f070 */
[----:B------:R-:W-:Y:S01]  /*34b0*/  ULEA UR31, UR30, UR26, 0x3 ;  /* 0x0000001a1e1f7291 */ /* 0x000fe2000f8e18ff */
[----:B------:R-:W-:Y:S02]  /*34c0*/  PRMT R3, RZ, 0x654, R3 ;  /* 0x00000654ff037816 */ /* 0x000fe40000000003 */
[----:B------:R-:W2:Y:S01]  /*34d0*/  LDS.128 R4, [R4+0x120] ;  /* 0x0001200004047984 */ /* 0x000ea20000000c00 */
[----:B-1----:R-:W-:Y:S02]  /*34e0*/  @P0 SHF.L.U32 R2, R8, 0x1f, RZ ;  /* 0x0000001f08020819 */ /* 0x002fe400000006ff */
[----:B------:R-:W-:Y:S01]  /*34f0*/  SHF.L.U32 R0, R11, 0x1f, RZ ;  /* 0x0000001f0b007819 */ /* 0x000fe200000006ff */
[----:B------:R-:W-:Y:S01]  /*3500*/  @!PT LDS RZ, [RZ] ;  /* 0x00000000fffff984 */ /* 0x000fe20000000800 */
[----:B------:R-:W-:Y:S01]  /*3510*/  @!PT LDS RZ, [RZ] ;  /* 0x00000000fffff984 */ /* 0x000fe20000000800 */
[----:B------:R-:W-:Y:S01]  /*3520*/  @!PT LDS RZ, [RZ] ;  /* 0x00000000fffff984 */ /* 0x000fe20000000800 */
[----:B------:R-:W-:Y:S01]  /*3530*/  @!PT LDS RZ, [RZ] ;  /* 0x00000000fffff984 */ /* 0x000fe20000000800 */
[----:B------:R1:W-:Y:S06]  /*3540*/  MEMBAR.ALL.CTA ;  /* 0x0000000000007992 */ /* 0x0003ec0000008000 */
[----:B-1----:R-:W1:Y:S02]  /*3550*/  FENCE.VIEW.ASYNC.S ;  /* 0x00000000000073c6 */ /* 0x002e640000000000 */
[----:B-1----:R1:W-:Y:S01]  /*3560*/  SYNCS.ARRIVE.TRANS64.RED.A1T0 RZ, [R3+URZ], RZ ;  /* 0x000000ff03ff79a7 */ /* 0x0023e200081004ff */
[----:B------:R1:W3:Y:S01]  /*3570*/  @P0 SYNCS.PHASECHK.TRANS64.TRYWAIT P2, [UR4], R2 ;  /* 0x00000002ff0005a7 */ /* 0x0002e20008041104 */
[----:B------:R-:W-:Y:S01]  /*3580*/  ULEA.HI UR4, UR30, UR30, URZ, 0x1 ;  /* 0x0000001e1e047291 */ /* 0x000fe2000f8f08ff */
[----:B--2---:R-:W-:-:S03]  /*3590*/  LOP3.LUT P1, RZ, R6, 0x1, RZ, 0xc0, !PT ;  /* 0x0000000106ff7812 */ /* 0x004fc6000782c0ff */
[----:B------:R-:W-:Y:S02]  /*35a0*/  USHF.L.U32 UR11, UR4, 0x5, URZ ;  /* 0x00000005040b7899 */ /* 0x000fe400080006ff */
[----:B------:R-:W-:Y:S02]  /*35b0*/  ULOP3.LUT UR4, UR4, 0xffe, URZ, 0xc0, !UPT ;  /* 0x00000ffe04047892 */ /* 0x000fe4000f8ec0ff */
[----:B------:R-:W-:Y:S02]  /*35c0*/  ULOP3.LUT UR11, UR11, 0xffffffc0, URZ, 0xc0, !UPT ;  /* 0xffffffc00b0b7892 */ /* 0x000fe4000f8ec0ff */
[----:B------:R-:W-:Y:S02]  /*35d0*/  UIADD3 UR4, UPT, UPT, -UR4, UR30, URZ ;  /* 0x0000001e04047290 */ /* 0x000fe4000fffe1ff */
[----:B------:R-:W-:Y:S01]  /*35e0*/  UIADD3 UR11, UPT, UPT, UR42, UR11, URZ ;  /* 0x0000000b2a0b7290 */ /* 0x000fe2000fffe0ff */
[----:B------:R-:W2:Y:S03]  /*35f0*/  SYNCS.PHASECHK.TRANS64.TRYWAIT P0, [UR31+0xd0], R0 ;  /* 0x0000d000ff0075a7 */ /* 0x000ea6000800111f */
[----:B------:R-:W-:Y:S01]  /*3600*/  ULEA UR11, UR4, UR11, 0x14 ;  /* 0x0000000b040b7291 */ /* 0x000fe2000f8ea0ff */
[----:B-123--:R-:W-:Y:S11]  /*3610*/  @!P0 BRA `(.L_x_62) ;  /* 0x0000004400bc8947 */ /* 0x00eff60003800000 */
.L_x_142:
[----:B------:R-:W-:Y:S01]  /*3620*/  IADD3 R10, PT, PT, R10, 0x1, RZ ;  /* 0x000000010a0a7810 */ /* 0x000fe20007ffe0ff */
[----:B------:R-:W-:Y:S06]  /*3630*/  BRA.U !UP4, `(.L_x_63) ;  /* 0x000000010cc07547 */ /* 0x000fec000b800000 */
[----:B------:R-:W-:Y:S01]  /*3640*/  UPLOP3.LUT UP2, UPT, UPT, UPT, UPT, 0x40, 0x4 ;  /* 0x000000000004789c */ /* 0x000fe20003f4e870 */
[----:B------:R-:W-:Y:S01]  /*3650*/  UMOV UR23, UR41 ;  /* 0x0000002900177c82 */ /* 0x000fe20008000000 */
[----:B------:R-:W-:Y:S01]  /*3660*/  UMOV UR22, UR40 ;  /* 0x0000002800167c82 */ /* 0x000fe20008000000 */
[----:B------:R-:W-:-:S08]  /*3670*/  UMOV UR10, UR24 ;  /* 0x00000018000a7c82 */ /* 0x000fd00008000000 */
.L_x_66:
[----:B------:R-:W-:Y:S02]  /*3680*/  UIADD3 UR23, UPT, UPT, UR23, 0x1, URZ ;  /* 0x0000000117177890 */ /* 0x000fe4000fffe0ff */
[----:B--2---:R-:W-:Y:S02]  /*3690*/  ULEA UR5, UR10, UR26, 0x3 ;  /* 0x0000001a0a057291 */ /* 0x004fe4000f8e18ff */
[----:B------:R-:W-:Y:S01]  /*36a0*/  UISETP.NE.AND UP3, UPT, UR23, URZ, UPT ;  /* 0x000000ff1700728c */ /* 0x000fe2000bf65270 */
[----:B---3--:R-:W-:Y:S10]  /*36b0*/  @P2 BRA `(.L_x_64) ;  /* 0x00000000000c2947 */ /* 0x008ff40003800000 */
[----:B-1----:R-:W-:Y:S04]  /*36c0*/  SHF.L.U32 R2, R8, 0x1f, RZ ;  /* 0x0000001f08027819 */ /* 0x002fe800000006ff */
[----:B------:R-:W1:Y:S02]  /*36d0*/  SYNCS.PHASECHK.TRANS64.TRYWAIT P0, [UR5], R2 ;  /* 0x00000002ff0075a7 */ /* 0x000e640008001105 */
[----:B-1----:R-:W-:Y:S05]  /*36e0*/  @!P0 BRA `(.L_x_65) ;  /* 0x0000004400a08947 */ /* 0x002fea0003800000 */
.L_x_64:
[----:B------:R-:W-:Y:S01]  /*36f0*/  UISETP.NE.AND UP0, UPT, UR22, 0x1, UPT ;  /* 0x000000011600788c */ /* 0x000fe2000bf05270 */
[----:B------:R-:W-:Y:S01]  /*3700*/  PLOP3.LUT P2, PT, PT, PT, PT, 0x80, 0x8 ;  /* 0x000000000008781c */ /* 0x000fe20003f4f070 */
[----:B------:R-:W-:Y:S02]  /*3710*/  UIADD3 UR4, UPT, UPT, UR10, 0x1, URZ ;  /* 0x000000010a047890 */ /* 0x000fe4000fffe0ff */
[----:B------:R-:W-:Y:S02]  /*3720*/  UIADD3 UR25, UPT, UPT, UR5, 0x28, URZ ;  /* 0x0000002805197890 */ /* 0x000fe4000fffe0ff */
[----:B------:R-:W-:Y:S01]  /*3730*/  UISETP.NE.AND UP1, UPT, UR4, 0x5, UPT ;  /* 0x000000050400788c */ /* 0x000fe2000bf25270 */
[----:B------:R-:W-:Y:S01]  /*3740*/  PLOP3.LUT P0, PT, PT, PT, UP0, 0x80, 0x8 ;  /* 0x000000000008781c */ /* 0x000fe20003f0f008 */
[----:B------:R-:W-:Y:S02]  /*3750*/  UIADD3 UR22, UPT, UPT, UR22, -0x1, URZ ;  /* 0xffffffff16167890 */ /* 0x000fe4000fffe0ff */
[----:B------:R-:W-:Y:S02]  /*3760*/  USEL UR6, URZ, 0x1, UP1 ;  /* 0x00000001ff067887 */ /* 0x000fe40008800000 */
[----:B------:R-:W-:Y:S01]  /*3770*/  USEL UR24, UR4, URZ, UP1 ;  /* 0x000000ff04187287 */ /* 0x000fe20008800000 */
[----:B------:R-:W-:Y:S01]  /*3780*/  UMOV UR7, 0x40004040 ;  /* 0x4000404000077882 */ /* 0x000fe20000000000 */
[----:B------:R-:W-:Y:S02]  /*3790*/  UMOV UR5, 0x40004040 ;  /* 0x4000404000057882 */ /* 0x000fe40000000000 */
[----:B------:R-:W-:Y:S01]  /*37a0*/  @UP0 ULEA UR4, UR24, UR26, 0x3 ;  /* 0x0000001a18040291 */ /* 0x000fe2000f8e18ff */
[----:B------:R-:W-:Y:S01]  /*37b0*/  LOP3.LUT R8, R8, UR6, RZ, 0x3c, !PT ;  /* 0x0000000608087c12 */ /* 0x000fe2000f8e3cff */
[----:B------:R-:W-:Y:S01]  /*37c0*/  ULEA UR6, UR10, UR29, 0x9 ;  /* 0x0000001d0a067291 */ /* 0x000fe2000f8e48ff */
[----:B------:R-:W-:Y:S02]  /*37d0*/  UMOV UR21, 0x40004040 ;  /* 0x4000404000157882 */ /* 0x000fe40000000000 */
[----:B-1----:R-:W-:Y:S01]  /*37e0*/  @P0 SHF.L.U32 R0, R8, 0x1f, RZ ;  /* 0x0000001f08000819 */ /* 0x002fe200000006ff */
[----:B------:R-:W-:Y:S02]  /*37f0*/  UIADD3 UR20, UPT, UPT, UR6, 0x2, URZ ;  /* 0x0000000206147890 */ /* 0x000fe4000fffe0ff */
[----:B------:R-:W-:Y:S01]  /*3800*/  UIADD3 UR16, UPT, UPT, UR6, 0x4, URZ ;  /* 0x0000000406107890 */ /* 0x000fe2000fffe0ff */
[----:B------:R2:W3:Y:S01]  /*3810*/  @P0 SYNCS.PHASECHK.TRANS64.TRYWAIT P2, [UR4], R0 ;  /* 0x00000000ff0005a7 */ /* 0x0004e20008041104 */
[----:B------:R-:W-:Y:S02]  /*3820*/  ULEA UR4, UR10, UR28, 0x9 ;  /* 0x0000001c0a047291 */ /* 0x000fe4000f8e48ff */
[----:B------:R-:W-:Y:S02]  /*3830*/  UIADD3 UR12, UPT, UPT, UR6, 0x6, URZ ;  /* 0x00000006060c7890 */ /* 0x000fe4000fffe0ff */
[----:B------:R-:W-:Y:S02]  /*3840*/  UIADD3 UR18, UPT, UPT, UR4, 0x2, URZ ;  /* 0x0000000204127890 */ /* 0x000fe4000fffe0ff */
[----:B------:R-:W-:Y:S02]  /*3850*/  UIADD3 UR14, UPT, UPT, UR4, 0x4, URZ ;  /* 0x00000004040e7890 */ /* 0x000fe4000fffe0ff */
[----:B------:R-:W-:Y:S01]  /*3860*/  UIADD3 UR8, UPT, UPT, UR4, 0x6, URZ ;  /* 0x0000000604087890 */ /* 0x000fe2000fffe0ff */
[----:B------:R2:W-:Y:S01]  /*3870*/  UTCHMMA gdesc[UR4], gdesc[UR6], tmem[UR11], tmem[UR38], idesc[UR39], UP2 ;  /* 0x00ff2606040075ea */ /* 0x0005e2000900000b */
[----:B------:R-:W-:Y:S01]  /*3880*/  UPLOP3.LUT UP2, UPT, UPT, UPT, UPT, 0x80, 0x8 ;  /* 0x000000000008789c */ /* 0x000fe20003f4f070 */
[----:B------:R-:W-:Y:S01]  /*3890*/  UMOV UR19, 0x40004040 ;  /* 0x4000404000137882 */ /* 0x000fe20000000000 */
[----:B------:R-:W-:Y:S01]  /*38a0*/  UMOV UR17, 0x40004040 ;  /* 0x4000404000117882 */ /* 0x000fe20000000000 */
[----:B------:R2:W-:Y:S01]  /*38b0*/  UTCHMMA gdesc[UR18], gdesc[UR20], tmem[UR11], tmem[UR36], idesc[UR37], UPT ;  /* 0x00ff2414120075ea */ /* 0x0005e2000b80000b */
[----:B------:R-:W-:Y:S01]  /*38c0*/  UMOV UR15, 0x40004040 ;  /* 0x40004040000f7882 */ /* 0x000fe20000000000 */
[----:B------:R-:W-:Y:S01]  /*38d0*/  UMOV UR13, 0x40004040 ;  /* 0x40004040000d7882 */ /* 0x000fe20000000000 */
[----:B------:R-:W-:Y:S01]  /*38e0*/  UMOV UR9, 0x40004040 ;  /* 0x4000404000097882 */ /* 0x000fe20000000000 */
[----:B------:R2:W-:Y:S01]  /*38f0*/  UTCHMMA gdesc[UR14], gdesc[UR16], tmem[UR11], tmem[UR34], idesc[UR35], UPT ;  /* 0x00ff22100e0075ea */ /* 0x0005e2000b80000b */
[----:B------:R2:W-:Y:S01]  /*3900*/  UTCHMMA gdesc[UR8], gdesc[UR12], tmem[UR11], tmem[UR32], idesc[UR33], UPT ;  /* 0x00ff200c080075ea */ /* 0x0005e2000b80000b */
[----:B------:R2:W-:Y:S01]  /*3910*/  UTCBAR.MULTICAST [UR25], URZ, UR27 ;  /* 0x000000ff190073e9 */ /* 0x0005e2000800081b */
[----:B------:R-:W-:Y:S01]  /*3920*/  UMOV UR10, UR24 ;  /* 0x00000018000a7c82 */ /* 0x000fe20008000000 */
[----:B------:R-:W-:Y:S05]  /*3930*/  BRA.U UP3, `(.L_x_66) ;  /* 0xfffffffd03507547 */ /* 0x000fea000b83ffff */
.L_x_63:
[----:B--2---:R-:W-:Y:S01]  /*3940*/  UIADD3 UR4, UPT, UPT, UR30, 0x1, URZ ;  /* 0x000000011e047890 */ /* 0x004fe2000fffe0ff */
[C---:B------:R-:W-:Y:S01]  /*3950*/  ISETP.NE.AND P0, PT, R10.reuse, 0x2, PT ;  /* 0x000000020a00780c */ /* 0x040fe20003f05270 */
[----:B------:R-:W-:Y:S02]  /*3960*/  UIADD3 UR5, UPT, UPT, UR31, 0xb0, URZ ;  /* 0x000000b01f057890 */ /* 0x000fe4000fffe0ff */
[----:B------:R-:W-:Y:S01]  /*3970*/  UISETP.NE.AND UP0, UPT, UR4, 0x4, UPT ;  /* 0x000000040400788c */ /* 0x000fe2000bf05270 */
[----:B-1----:R-:W-:Y:S02]  /*3980*/  SEL R0, RZ, 0x1, P0 ;  /* 0x00000001ff007807 */ /* 0x002fe40000000000 */
[----:B------:R-:W-:Y:S01]  /*3990*/  SEL R10, R10, RZ, P0 ;  /* 0x000000ff0a0a7207 */ /* 0x000fe20000000000 */
[----:B------:R-:W-:Y:S01]  /*39a0*/  USEL UR6, URZ, 0x1, UP0 ;  /* 0x00000001ff067887 */ /* 0x000fe20008000000 */
[----:B------:R-:W-:Y:S01]  /*39b0*/  LOP3.LUT R9, R9, R0, RZ, 0x3c, !PT ;  /* 0x0000000009097212 */ /* 0x000fe200078e3cff */
[----:B------:R-:W-:Y:S01]  /*39c0*/  USEL UR30, UR4, URZ, UP0 ;  /* 0x000000ff041e7287 */ /* 0x000fe20008000000 */
[----:B------:R1:W-:Y:S03]  /*39d0*/  UTCBAR [UR5], URZ ;  /* 0x000000ff050073e9 */ /* 0x0003e600080000ff */
[----:B------:R-:W-:Y:S01]  /*39e0*/  LOP3.LUT R11, R11, UR6, RZ, 0x3c, !PT ;  /* 0x000000060b0b7c12 */ /* 0x000fe2000f8e3cff */
[----:B------:R-:W-:Y:S07]  /*39f0*/  @P1 BRA `(.L_x_67) ;  /* 0xfffffff800881947 */ /* 0x000fee000383ffff */
[----:B------:R-:W2:Y:S01]  /*3a00*/  S2UR UR8, SR_CgaCtaId ;  /* 0x00000000000879c3 */ /* 0x000ea20000008800 */
[----:B------:R-:W-:Y:S01]  /*3a10*/  ELECT P0, URZ, PT ;  /* 0x0000000000ff782f */ /* 0x000fe20003800000 */
[----:B------:R-:W-:Y:S01]  /*3a20*/  IMAD.MOV.U32 R0, RZ, RZ, 0x1 ;  /* 0x00000001ff007424 */ /* 0x000fe200078e00ff */
[----:B------:R-:W-:Y:S01]  /*3a30*/  UIADD3 UR26, UPT, UPT, UR26, 0xd0, URZ ;  /* 0x000000d01a1a7890 */ /* 0x000fe2000fffe0ff */
[----:B------:R-:W-:Y:S01]  /*3a40*/  SHF.L.U32 R2, R11, 0x1f, RZ ;  /* 0x0000001f0b027819 */ /* 0x000fe200000006ff */
[----:B------:R-:W-:-:S03]  /*3a50*/  UMOV UR4, 0x40 ;  /* 0x0000004000047882 */ /* 0x000fc60000000000 */
[----:B------:R-:W-:Y:S01]  /*3a60*/  UVIRTCOUNT.DEALLOC.SMPOOL 0x80 ;  /* 0x000000800000784c */ /* 0x000fe20000000000 */
[----:B--2---:R-:W-:Y:S02]  /*3a70*/  ULEA UR8, UR8, UR4, 0x18 ;  /* 0x0000000408087291 */ /* 0x004fe4000f8ec0ff */
[----:B------:R-:W-:-:S07]  /*3a80*/  ULEA UR4, UR30, UR26, 0x3 ;  /* 0x0000001a1e047291 */ /* 0x000fce000f8e18ff */
[----:B------:R2:W-:Y:S02]  /*3a90*/  @P0 STS.U8 [UR8+0x1c], R0 ;  /* 0x00001c00ff000988 */ /* 0x0005e40008000008 */
[----:B------:R-:W4:Y:S02]  /*3aa0*/  SYNCS.PHASECHK.TRANS64.TRYWAIT P0, [UR4], R2 ;  /* 0x00000002ff0075a7 */ /* 0x000f240008001104 */
[----:B--2-4-:R-:W-:Y:S05]  /*3ab0*/  @!P0 BRA `(.L_x_68) ;  /* 0x0000004000c48947 */ /* 0x014fea0003800000 */
.L_x_145:
[----:B------:R-:W-:-:S04]  /*3ac0*/  UIADD3 UR4, UPT, UPT, UR30, 0x1, URZ ;  /* 0x000000011e047890 */ /* 0x000fc8000fffe0ff */
[----:B------:R-:W-:-:S04]  /*3ad0*/  UISETP.NE.AND UP0, UPT, UR4, 0x4, UPT ;  /* 0x000000040400788c */ /* 0x000fc8000bf05270 */
[----:B------:R-:W-:Y:S02]  /*3ae0*/  USEL UR6, URZ, 0x1, UP0 ;  /* 0x00000001ff067887 */ /* 0x000fe40008000000 */
[----:B------:R-:W-:-:S04]  /*3af0*/  USEL UR4, UR4, URZ, UP0 ;  /* 0x000000ff04047287 */ /* 0x000fc80008000000 */
[----:B-1----:R-:W-:Y:S01]  /*3b00*/  ULEA UR5, UR4, UR26, 0x3 ;  /* 0x0000001a04057291 */ /* 0x002fe2000f8e18ff */
[----:B--2---:R-:W-:-:S04]  /*3b10*/  LOP3.LUT R2, R11, UR6, RZ, 0x3c, !PT ;  /* 0x000000060b027c12 */ /* 0x004fc8000f8e3cff */
[----:B------:R-:W-:-:S04]  /*3b20*/  SHF.L.U32 R3, R2, 0x1f, RZ ;  /* 0x0000001f02037819 */ /* 0x000fc800000006ff */
[----:B------:R-:W1:Y:S02]  /*3b30*/  SYNCS.PHASECHK.TRANS64.TRYWAIT P0, [UR5], R3 ;  /* 0x00000003ff0075a7 */ /* 0x000e640008001105 */
[----:B-1----:R-:W-:Y:S05]  /*3b40*/  @!P0 BRA `(.L_x_69) ;  /* 0x0000004000b88947 */ /* 0x002fea0003800000 */
.L_x_147:
        /* <DEDUP_REMOVED lines=9> */
.L_x_149:
[----:B------:R-:W-:-:S04]  /*3be0*/  UIADD3 UR4, UPT, UPT, UR4, 0x1, URZ ;  /* 0x0000000104047890 */ /* 0x000fc8000fffe0ff */
[----:B------:R-:W-:-:S04]  /*3bf0*/  UISETP.NE.AND UP0, UPT, UR4, 0x4, UPT ;  /* 0x000000040400788c */ /* 0x000fc8000bf05270 */
[----:B------:R-:W-:Y:S02]  /*3c00*/  USEL UR5, URZ, 0x1, UP0 ;  /* 0x00000001ff057887 */ /* 0x000fe40008000000 */
[----:B------:R-:W-:-:S04]  /*3c10*/  USEL UR4, UR4, URZ, UP0 ;  /* 0x000000ff04047287 */ /* 0x000fc80008000000 */
[----:B------:R-:W-:Y:S01]  /*3c20*/  ULEA UR4, UR4, UR26, 0x3 ;  /* 0x0000001a04047291 */ /* 0x000fe2000f8e18ff */
[----:B------:R-:W-:-:S04]  /*3c30*/  LOP3.LUT R2, R2, UR5, RZ, 0x3c, !PT ;  /* 0x0000000502027c12 */ /* 0x000fc8000f8e3cff */
[----:B------:R-:W-:-:S04]  /*3c40*/  SHF.L.U32 R2, R2, 0x1f, RZ ;  /* 0x0000001f02027819 */ /* 0x000fc800000006ff */
[----:B------:R-:W2:Y:S02]  /*3c50*/  SYNCS.PHASECHK.TRANS64.TRYWAIT P0, [UR4], R2 ;  /* 0x00000002ff0075a7 */ /* 0x000ea40008001104 */
[----:B--2---:R-:W-:Y:S05]  /*3c60*/  @!P0 BRA `(.L_x_71) ;  /* 0x0000004000a08947 */ /* 0x004fea0003800000 */
.L_x_151:
[----:B------:R-:W-:Y:S01]  /*3c70*/  NOP ;  /* 0x0000000000007918 */ /* 0x000fe20000000000 */
[----:B-1----:R-:W1:Y:S01]  /*3c80*/  LDS R0, [UR8+0x14] ;  /* 0x00001408ff007984 */ /* 0x002e620008000800 */
[----:B------:R-:W-:Y:S01]  /*3c90*/  ULOP3.LUT UR4, UR42, 0xffff, URZ, 0xc0, !UPT ;  /* 0x0000ffff2a047892 */ /* 0x000fe2000f8ec0ff */
[----:B------:R-:W-:Y:S01]  /*3ca0*/  UMOV UR5, 0xffff ;  /* 0x0000ffff00057882 */ /* 0x000fe20000000000 */
[----:B------:R-:W-:Y:S02]  /*3cb0*/  UMOV UR6, 0x1 ;  /* 0x0000000100067882 */ /* 0x000fe40000000000 */
[----:B------:R-:W-:-:S04]  /*3cc0*/  USHF.R.U32.HI UR4, URZ, 0x5, UR4 ;  /* 0x00000005ff047899 */ /* 0x000fc80008011604 */
[----:B------:R-:W-:Y:S02]  /*3cd0*/  USHF.L.U32 UR5, UR5, UR4, URZ ;  /* 0x0000000405057299 */ /* 0x000fe400080006ff */
[----:B------:R-:W-:-:S04]  /*3ce0*/  USHF.L.U32 UR4, UR6, UR4, URZ ;  /* 0x0000000406047299 */ /* 0x000fc800080006ff */
[----:B-1----:R-:W-:-:S04]  /*3cf0*/  LOP3.LUT R0, R0, UR5, RZ, 0xc0, !PT ;  /* 0x0000000500007c12 */ /* 0x002fc8000f8ec0ff */
[----:B------:R-:W-:-:S13]  /*3d00*/  ISETP.NE.AND P0, PT, R0, UR5, PT ;  /* 0x0000000500007c0c */ /* 0x000fda000bf05270 */
[----:B------:R-:W-:Y:S05]  /*3d10*/  @P0 BRA `(.L_x_72) ;  /* 0x0000000000580947 */ /* 0x000fea0003800000 */
[----:B------:R-:W1:Y:S02]  /*3d20*/  LDS R0, [UR8+0x18] ;  /* 0x00001808ff007984 */ /* 0x000e640008000800 */
[----:B-1----:R-:W-:-:S04]  /*3d30*/  LOP3.LUT R0, R0, UR4, RZ, 0xc0, !PT ;  /* 0x0000000400007c12 */ /* 0x002fc8000f8ec0ff */
[----:B------:R-:W-:-:S13]  /*3d40*/  ISETP.NE.AND P0, PT, R0, UR4, PT ;  /* 0x0000000400007c0c */ /* 0x000fda000bf05270 */
[----:B------:R-:W-:Y:S05]  /*3d50*/  @P0 BRA `(.L_x_73) ;  /* 0x00000000003c0947 */ /* 0x000fea0003800000 */
[----:B------:R-:W1:Y:S01]  /*3d60*/  S2R R2, SR_LANEID ;  /* 0x0000000000027919 */ /* 0x000e620000000000 */
[----:B------:R-:W-:-:S06]  /*3d70*/  ULOP3.LUT UR5, URZ, UR5, URZ, 0x33, !UPT ;  /* 0x00000005ff057292 */ /* 0x000fcc000f8e33ff */
[----:B------:R-:W-:-:S04]  /*3d80*/  IMAD.U32 R0, RZ, RZ, UR5 ;  /* 0x00000005ff007e24 */ /* 0x000fc8000f8e00ff */
[----:B------:R2:W4:Y:S02]  /*3d90*/  REDUX UR7, R0 ;  /* 0x00000000000773c4 */ /* 0x0005240000000000 */
[----:B------:R1:W-:Y:S01]  /*3da0*/  UTCATOMSWS.AND URZ, UR5 ;  /* 0x0000000500ff79e3 */ /* 0x0003e20008000000 */
[----:B--2---:R-:W-:Y:S01]  /*3db0*/  LOP3.LUT R0, RZ, UR4, RZ, 0x33, !PT ;  /* 0x00000004ff007c12 */ /* 0x004fe2000f8e33ff */
[----:B------:R-:W-:Y:S02]  /*3dc0*/  VOTEU.ANY UR4, UPT, PT ;  /* 0x0000000000047886 */ /* 0x000fe400038e0100 */
[----:B------:R-:W-:Y:S02]  /*3dd0*/  UFLO.U32 UR4, UR4 ;  /* 0x00000004000472bd */ /* 0x000fe400080e0000 */
[----:B------:R-:W2:Y:S04]  /*3de0*/  REDUX UR6, R0 ;  /* 0x00000000000673c4 */ /* 0x000ea80000000000 */
[----:B-1----:R-:W-:-:S02]  /*3df0*/  ISETP.EQ.U32.AND P0, PT, R2, UR4, PT ;  /* 0x0000000402007c0c */ /* 0x002fc4000bf02070 */
[----:B----4-:R-:W-:-:S11]  /*3e00*/  MOV R2, UR7 ;  /* 0x0000000700027c02 */ /* 0x010fd60008000f00 */
[----:B------:R1:W-:Y:S01]  /*3e10*/  @P0 ATOMS.AND RZ, [UR8+0x14], R2 ;  /* 0x00001402ffff098c */ /* 0x0003e2000a800008 */
[----:B--2---:R-:W-:-:S05]  /*3e20*/  IMAD.U32 R0, RZ, RZ, UR6 ;  /* 0x00000006ff007e24 */ /* 0x004fca000f8e00ff */
[----:B------:R1:W-:Y:S01]  /*3e30*/  @P0 ATOMS.AND RZ, [UR8+0x18], R0 ;  /* 0x00001800ffff098c */ /* 0x0003e2000a800008 */
[----:B------:R-:W-:Y:S05]  /*3e40*/  BRA `(.L_x_74) ;  /* 0x0000000000147947 */ /* 0x000fea0003800000 */
.L_x_73:
[----:B------:R-:W-:Y:S02]  /*3e50*/  MOV R2, 0x3e70 ;  /* 0x00003e7000027802 */ /* 0x000fe40000000f00 */
[----:B---3-5:R-:W-:Y:S05]  /*3e60*/  CALL.REL.NOINC `($__internal_0_$__cuda_sm10x_tcgen05_guardrail_trap_col_being_dealloced_not_returned_by_alloc) ;  /* 0x0000004400147944 */ /* 0x028fea0003c00000 */
[----:B------:R-:W-:Y:S05]  /*3e70*/  BRA `(.L_x_74) ;  /* 0x0000000000087947 */ /* 0x000fea0003800000 */
.L_x_72:
[----:B------:R-:W-:Y:S02]  /*3e80*/  MOV R2, 0x3ea0 ;  /* 0x00003ea000027802 */ /* 0x000fe40000000f00 */
[----:B---3-5:R-:W-:Y:S05]  /*3e90*/  CALL.REL.NOINC `($__internal_2_$__cuda_sm10x_tcgen05_guardrail_trap_unallocated_columns_being_dealloced) ;  /* 0x0000004400207944 */ /* 0x028fea0003c00000 */
.L_x_74:
[----:B------:R-:W-:Y:S01]  /*3ea0*/  NOP ;  /* 0x0000000000007918 */ /* 0x000fe20000000000 */
[----:B------:R-:W-:Y:S05]  /*3eb0*/  EXIT ;  /* 0x000000000000794d */ /* 0x000fea0003800000 */
.L_x_56:
[----:B------:R-:W-:-:S09]  /*3ec0*/  UISETP.NE.OR UP0, UPT, UR22, 0x3, !UP3 ;  /* 0x000000031600788c */ /* 0x000fd2000df05670 */
[----:B------:R-:W-:Y:S05]  /*3ed0*/  BRA.U UP0, `(.L_x_75) ;  /* 0x0000000d00f07547 */ /* 0x000fea000b800000 */
[----:B------:R-:W1:Y:S01]  /*3ee0*/  LDCU UR28, c[0x0][0x370] ;  /* 0x00006e00ff1c77ac */ /* 0x000e620008000800 */
[----:B------:R-:W2:Y:S01]  /*3ef0*/  LDC.64 R16, c[0x0][0x348] ;  /* 0x0000d200ff107b82 */ /* 0x000ea20000000a00 */
[----:B------:R-:W-:Y:S02]  /*3f00*/  HFMA2 R13, -RZ, RZ, 0, 0 ;  /* 0x00000000ff0d7431 */ /* 0x000fe400000001ff */
[----:B------:R-:W-:Y:S01]  /*3f10*/  IMAD.MOV.U32 R15, RZ, RZ, 0x1 ;  /* 0x00000001ff0f7424 */ /* 0x000fe200078e00ff */
[----:B------:R-:W1:Y:S01]  /*3f20*/  LDCU.128 UR32, c[0x0][0xb10] ;  /* 0x00016200ff2077ac */ /* 0x000e620008000c00 */
[----:B------:R-:W-:Y:S01]  /*3f30*/  IMAD.MOV.U32 R14, RZ, RZ, RZ ;  /* 0x000000ffff0e7224 */ /* 0x000fe200078e00ff */
[----:B------:R-:W-:Y:S01]  /*3f40*/  MOV R7, 0x2000 ;  /* 0x0000200000077802 */ /* 0x000fe20000000f00 */
[----:B------:R-:W3:Y:S01]  /*3f50*/  LDCU UR27, c[0x0][0x374] ;  /* 0x00006e80ff1b77ac */ /* 0x000ee20008000800 */
[----:B------:R-:W4:Y:S01]  /*3f60*/  LDC.64 R2, c[0x0][0x888] ;  /* 0x00022200ff027b82 */ /* 0x000f220000000a00 */
[----:B------:R-:W3:Y:S01]  /*3f70*/  LDCU UR15, c[0x0][0xb0c] ;  /* 0x00016180ff0f77ac */ /* 0x000ee20008000800 */
[----:B------:R-:W3:Y:S06]  /*3f80*/  LDCU UR38, c[0x0][0xb20] ;  /* 0x00016400ff2677ac */ /* 0x000eec0008000800 */
[----:B------:R-:W2:Y:S01]  /*3f90*/  LDC.64 R4, c[0x0][0x890] ;  /* 0x00022400ff047b82 */ /* 0x000ea20000000a00 */
[----:B------:R-:W3:Y:S01]  /*3fa0*/  LDCU UR4, c[0x0][0xb30] ;  /* 0x00016600ff0477ac */ /* 0x000ee20008000800 */
[----:B-1----:R-:W-:-:S02]  /*3fb0*/  UIMAD.WIDE.U32 UR6, UR28, UR32, URZ ;  /* 0x000000201c0672a5 */ /* 0x002fc4000f8e00ff */
[----:B---3--:R-:W-:Y:S01]  /*3fc0*/  UIMAD.WIDE.U32 UR8, UR27, UR35, URZ ;  /* 0x000000231b0872a5 */ /* 0x008fe2000f8e00ff */
[----:B------:R-:W-:Y:S01]  /*3fd0*/  UMOV UR24, 0x400 ;  /* 0x0000040000187882 */ /* 0x000fe20000000000 */
[----:B------:R-:W-:-:S03]  /*3fe0*/  UPLOP3.LUT UP3, UPT, UPT, UPT, UPT, 0x40, 0x4 ;  /* 0x000000000004789c */ /* 0x000fc60003f6e870 */
[----:B------:R-:W-:Y:S01]  /*3ff0*/  UMOV UR6, UR7 ;  /* 0x0000000700067c82 */ /* 0x000fe20008000000 */
[----:B------:R-:W-:Y:S01]  /*4000*/  UISETP.GE.AND UP0, UPT, UR40, 0x1, UPT ;  /* 0x000000012800788c */ /* 0x000fe2000bf06270 */
[----:B------:R-:W-:Y:S01]  /*4010*/  UMOV UR29, UR9 ;  /* 0x00000009001d7c82 */ /* 0x000fe20008000000 */
[----:B------:R-:W-:Y:S01]  /*4020*/  UISETP.NE.AND UP4, UPT, UR40, 0x1, UPT ;  /* 0x000000012800788c */ /* 0x000fe2000bf85270 */
[----:B------:R-:W1:Y:S01]  /*4030*/  LDCU.64 UR16, c[0x0][0xb28] ;  /* 0x00016500ff1077ac */ /* 0x000e620008000a00 */
[----:B------:R-:W-:Y:S02]  /*4040*/  ULEA UR24, UR54, UR24, 0x18 ;  /* 0x0000001836187291 */ /* 0x000fe4000f8ec0ff */
[----:B------:R-:W-:Y:S02]  /*4050*/  UISETP.NE.AND UP6, UPT, UR15, 0x1, UPT ;  /* 0x000000010f00788c */ /* 0x000fe4000bfc5270 */
[----:B------:R-:W-:Y:S02]  /*4060*/  UISETP.NE.AND UP5, UPT, UR34, 0x1, UPT ;  /* 0x000000012200788c */ /* 0x000fe4000bfa5270 */
[----:B------:R-:W-:-:S02]  /*4070*/  USHF.R.U32.HI UR31, URZ, UR33, UR6 ;  /* 0x00000021ff1f7299 */ /* 0x000fc40008011606 */
[----:B------:R-:W-:Y:S02]  /*4080*/  USHF.R.U32.HI UR29, URZ, UR38, UR29 ;  /* 0x00000026ff1d7299 */ /* 0x000fe4000801161d */
[----:B------:R-:W-:Y:S01]  /*4090*/  UISETP.NE.AND UP2, UPT, UR4, 0x1, UPT ;  /* 0x000000010400788c */ /* 0x000fe2000bf45270 */
[----:B------:R-:W-:-:S10]  /*40a0*/  UMOV UR12, URZ ;  /* 0x000000ff000c7c82 */ /* 0x000fd40008000000 */
.L_x_84:
[C---:B------:R-:W-:Y:S02]  /*40b0*/  LEA R12, R14.reuse, UR24, 0x3 ;  /* 0x000000180e0c7c11 */ /* 0x040fe4000f8e18ff */
[----:B------:R-:W-:Y:S02]  /*40c0*/  SHF.L.U32 R0, R13, 0x1f, RZ ;  /* 0x0000001f0d007819 */ /* 0x000fe400000006ff */
[----:B------:R-:W-:Y:S02]  /*40d0*/  LEA R8, R14, UR24, 0x4 ;  /* 0x000000180e087c11 */ /* 0x000fe4000f8e20ff */
[----:B---3--:R-:W3:Y:S02]  /*40e0*/  SYNCS.PHASECHK.TRANS64.TRYWAIT P0, [R12+URZ+0x90], R0 ;  /* 0x000090000c0075a7 */ /* 0x008ee400080011ff */
[----:B---3--:R-:W-:Y:S05]  /*40f0*/  @!P0 BRA `(.L_x_76) ;  /* 0x0000003c00948947 */ /* 0x008fea0003800000 */
.L_x_152:
[----:B------:R-:W1:Y:S01]  /*4100*/  LDS.128 R8, [R8+0x120] ;  /* 0x0001200008087984 */ /* 0x000e620000000c00 */
[----:B------:R-:W-:Y:S01]  /*4110*/  UISETP.GE.AND UP0, UPT, UR40, 0x1, UPT ;  /* 0x000000012800788c */ /* 0x000fe2000bf06270 */
[----:B------:R-:W-:Y:S01]  /*4120*/  @!PT LDS RZ, [RZ] ;  /* 0x00000000fffff984 */ /* 0x000fe20000000800 */
[----:B------:R-:W-:Y:S01]  /*4130*/  @!PT LDS RZ, [RZ] ;  /* 0x00000000fffff984 */ /* 0x000fe20000000800 */
[----:B------:R-:W-:Y:S01]  /*4140*/  @!PT LDS RZ, [RZ] ;  /* 0x00000000fffff984 */ /* 0x000fe20000000800 */
[----:B------:R-:W-:Y:S01]  /*4150*/  @!PT LDS RZ, [RZ] ;  /* 0x00000000fffff984 */ /* 0x000fe20000000800 */
[----:B------:R2:W-:Y:S06]  /*4160*/  MEMBAR.ALL.CTA ;  /* 0x0000000000007992 */ /* 0x0005ec0000008000 */
[----:B--2---:R-:W2:Y:S01]  /*4170*/  FENCE.VIEW.ASYNC.S ;  /* 0x00000000000073c6 */ /* 0x004ea20000000000 */
[----:B-1----:R-:W-:Y:S11]  /*4180*/  LOP3.LUT P0, RZ, R10, 0x1, RZ, 0xc0, !PT ;  /* 0x000000010aff7812 */ /* 0x002ff6000780c0ff */
[----:B------:R-:W-:Y:S02]  /*4190*/  @!UPT UIADD3 URZ, UPT, UPT, URZ, URZ, URZ ;  /* 0x000000fffffff290 */ /* 0x000fe4000fffe0ff */
[----:B--2---:R-:W-:Y:S01]  /*41a0*/  VOTEU.ANY UP1, P0 ;  /* 0x0000000000ff7886 */ /* 0x004fe20000020100 */
[----:B------:R-:W-:Y:S11]  /*41b0*/  PLOP3.LUT P0, PT, PT, PT, UP1, 0x80, 0x8 ;  /* 0x000000000008781c */ /* 0x000ff60003f0f018 */
[----:B------:R-:W-:Y:S02]  /*41c0*/  @!UPT UIADD3 URZ, UPT, UPT, URZ, URZ, URZ ;  /* 0x000000fffffff290 */ /* 0x000fe4000fffe0ff */
[----:B---3--:R-:W-:Y:S02]  /*41d0*/  @P0 SHF.R.U32.HI R0, RZ, 0x10, R9 ;  /* 0x00000010ff000819 */ /* 0x008fe40000011609 */
[----:B------:R-:W-:Y:S02]  /*41e0*/  @P0 MOV R6, R8 ;  /* 0x0000000800060202 */ /* 0x000fe40000000f00 */
[----:B------:R-:W-:Y:S01]  /*41f0*/  @P0 R2UR UR4, R0 ;  /* 0x00000000000402ca */ /* 0x000fe200000e0000 */
[----:B------:R-:W-:Y:S01]  /*4200*/  VIADD R0, R12, 0xa0 ;  /* 0x000000a00c007836 */ /* 0x000fe20000000000 */
[----:B------:R-:W-:Y:S02]  /*4210*/  @P0 LOP3.LUT R8, R9, 0xffff, RZ, 0xc0, !PT ;  /* 0x0000ffff09080812 */ /* 0x000fe400078ec0ff */
[----:B------:R-:W-:Y:S02]  /*4220*/  @P0 R2UR UR6, R6 ;  /* 0x00000000060602ca */ /* 0x000fe400000e0000 */
[----:B------:R-:W-:Y:S02]  /*4230*/  PRMT R0, RZ, 0x654, R0 ;  /* 0x00000654ff007816 */ /* 0x000fe40000000000 */
[----:B------:R-:W-:Y:S02]  /*4240*/  @P0 R2UR UR5, R8 ;  /* 0x00000000080502ca */ /* 0x000fe400000e0000 */
[----:B------:R1:W-:Y:S03]  /*4250*/  SYNCS.ARRIVE.TRANS64.RED.A1T0 RZ, [R0+URZ], RZ ;  /* 0x000000ff00ff79a7 */ /* 0x0003e600081004ff */
[----:B------:R-:W-:Y:S04]  /*4260*/  @UP1 UMOV UR25, UR4 ;  /* 0x0000000400191c82 */ /* 0x000fe80008000000 */
[----:B------:R-:W-:Y:S04]  /*4270*/  @UP1 UMOV UR14, UR6 ;  /* 0x00000006000e1c82 */ /* 0x000fe80008000000 */
[----:B------:R-:W-:Y:S01]  /*4280*/  @UP1 UMOV UR13, UR5 ;  /* 0x00000005000d1c82 */ /* 0x000fe20008000000 */
[----:B------:R-:W-:Y:S05]  /*4290*/  BRA.U !UP0, `(.L_x_77) ;  /* 0x0000000108a47547 */ /* 0x000fea000b800000 */
[----:B------:R-:W-:Y:S02]  /*42a0*/  UIMAD.WIDE.U32 UR8, UR13, UR35, URZ ;  /* 0x000000230d0872a5 */ /* 0x000fe4000f8e00ff */
[----:B------:R-:W-:Y:S02]  /*42b0*/  UIMAD.WIDE.U32 UR10, UR14, UR32, URZ ;  /* 0x000000200e0a72a5 */ /* 0x000fe4000f8e00ff */
[----:B------:R-:W-:Y:S02]  /*42c0*/  USEL UR4, UR27, UR29, !UP5 ;  /* 0x0000001d1b047287 */ /* 0x000fe4000e800000 */
[----:B------:R-:W-:Y:S02]  /*42d0*/  USEL UR7, UR28, UR31, !UP6 ;  /* 0x0000001f1c077287 */ /* 0x000fe4000f000000 */
[----:B------:R-:W-:Y:S02]  /*42e0*/  UIMAD.WIDE.U32 UR18, UR4, UR16, URZ ;  /* 0x00000010041272a5 */ /* 0x000fe4000f8e00ff */
[----:B------:R-:W-:Y:S01]  /*42f0*/  UIMAD.WIDE.U32 UR20, UR7, UR16, URZ ;  /* 0x00000010071472a5 */ /* 0x000fe2000f8e00ff */
[----:B------:R-:W-:Y:S02]  /*4300*/  UMOV UR5, UR9 ;  /* 0x0000000900057c82 */ /* 0x000fe40008000000 */
[----:B------:R-:W-:Y:S03]  /*4310*/  USHF.R.U32.HI UR6, URZ, UR38, UR5 ;  /* 0x00000026ff067299 */ /* 0x000fe60008011605 */
[----:B------:R-:W-:Y:S01]  /*4320*/  UMOV UR5, UR11 ;  /* 0x0000000b00057c82 */ /* 0x000fe20008000000 */
[----:B------:R-:W-:Y:S02]  /*4330*/  USEL UR6, UR13, UR6, !UP5 ;  /* 0x000000060d067287 */ /* 0x000fe4000e800000 */
[----:B------:R-:W-:Y:S02]  /*4340*/  USHF.R.U32.HI UR8, URZ, UR33, UR5 ;  /* 0x00000021ff087299 */ /* 0x000fe40008011605 */
[----:B------:R-:W-:Y:S01]  /*4350*/  UIMAD.WIDE.U32 UR10, UR6, UR16, URZ ;  /* 0x00000010060a72a5 */ /* 0x000fe2000f8e00ff */
[----:B------:R-:W-:Y:S02]  /*4360*/  UMOV UR5, UR19 ;  /* 0x0000001300057c82 */ /* 0x000fe40008000000 */
[----:B------:R-:W-:Y:S03]  /*4370*/  @UP4 USHF.R.U32.HI UR4, URZ, UR17, UR5 ;  /* 0x00000011ff044299 */ /* 0x000fe60008011605 */
[----:B------:R-:W-:Y:S01]  /*4380*/  UMOV UR5, UR21 ;  /* 0x0000001500057c82 */ /* 0x000fe20008000000 */
[----:B------:R-:W-:Y:S02]  /*4390*/  UIMAD UR4, UR40, UR4, URZ ;  /* 0x00000004280472a4 */ /* 0x000fe4000f8e02ff */
[----:B------:R-:W-:Y:S02]  /*43a0*/  @UP4 USHF.R.U32.HI UR7, URZ, UR17, UR5 ;  /* 0x00000011ff074299 */ /* 0x000fe40008011605 */
[----:B------:R-:W-:Y:S02]  /*43b0*/  USEL UR5, UR14, UR8, !UP6 ;  /* 0x000000080e057287 */ /* 0x000fe4000f000000 */
[----:B------:R-:W-:Y:S02]  /*43c0*/  UIMAD UR8, UR40, UR7, URZ ;  /* 0x00000007280872a4 */ /* 0x000fe4000f8e02ff */
[----:B------:R-:W-:Y:S03]  /*43d0*/  UISETP.GE.AND UP0, UPT, UR6, UR4, UPT ;  /* 0x000000040600728c */ /* 0x000fe6000bf06270 */
[----:B------:R-:W-:Y:S01]  /*43e0*/  UMOV UR4, UR11 ;  /* 0x0000000b00047c82 */ /* 0x000fe20008000000 */
[----:B------:R-:W-:Y:S02]  /*43f0*/  UISETP.GE.OR UP0, UPT, UR5, UR8, UP0 ;  /* 0x000000080500728c */ /* 0x000fe40008706670 */
[----:B------:R-:W-:Y:S02]  /*4400*/  USHF.R.U32.HI UR4, URZ, UR17, UR4 ;  /* 0x00000011ff047299 */ /* 0x000fe40008011604 */
[----:B------:R-:W-:Y:S02]  /*4410*/  UIMAD.WIDE.U32 UR8, UR5, UR16, URZ ;  /* 0x00000010050872a5 */ /* 0x000fe4000f8e00ff */
[----:B------:R-:W-:Y:S04]  /*4420*/  USEL UR10, UR6, UR4, !UP4 ;  /* 0x00000004060a7287 */ /* 0x000fe8000e000000 */
[----:B------:R-:W-:Y:S01]  /*4430*/  UIADD3 UR11, UPT, UPT, -UR10, URZ, URZ ;  /* 0x000000ff0a0b7290 */ /* 0x000fe2000fffe1ff */
[----:B------:R-:W-:Y:S02]  /*4440*/  @!UP0 UMOV UR4, UR9 ;  /* 0x0000000900048c82 */ /* 0x000fe40008000000 */
[----:B------:R-:W-:Y:S02]  /*4450*/  @!UP0 USHF.R.U32.HI UR4, URZ, UR17, UR4 ;  /* 0x00000011ff048299 */ /* 0x000fe40008011604 */
[----:B------:R-:W-:Y:S02]  /*4460*/  UIMAD UR8, UR40, UR11, UR6 ;  /* 0x0000000b280872a4 */ /* 0x000fe4000f8e0206 */
[----:B------:R-:W-:Y:S04]  /*4470*/  @!UP0 USEL UR4, UR5, UR4, !UP4 ;  /* 0x0000000405048287 */ /* 0x000fe8000e000000 */
[----:B------:R-:W-:Y:S02]  /*4480*/  @!UP0 UIMAD UR8, UR7, UR8, UR4 ;  /* 0x00000008070882a4 */ /* 0x000fe4000f8e0204 */
[----:B------:R-:W-:Y:S02]  /*4490*/  @!UP0 UIADD3 UR9, UPT, UPT, UR10, -UR4, URZ ;  /* 0x800000040a098290 */ /* 0x000fe4000fffe0ff */
[----:B------:R-:W-:Y:S02]  /*44a0*/  UIADD3 UR4, UPT, UPT, -UR5, URZ, URZ ;  /* 0x000000ff05047290 */ /* 0x000fe4000fffe1ff */
[----:B------:R-:W-:Y:S02]  /*44b0*/  UIADD3 UR7, UPT, UPT, -UR6, URZ, URZ ;  /* 0x000000ff06077290 */ /* 0x000fe4000fffe1ff */
[----:B------:R-:W-:Y:S02]  /*44c0*/  @!UP0 UIMAD UR6, UR9, UR40, UR5 ;  /* 0x00000028090682a4 */ /* 0x000fe4000f8e0205 */
[----:B------:R-:W-:Y:S02]  /*44d0*/  UIMAD UR14, UR15, UR4, UR14 ;  /* 0x000000040f0e72a4 */ /* 0x000fe4000f8e020e */
[----:B------:R-:W-:Y:S01]  /*44e0*/  UIMAD UR13, UR34, UR7, UR13 ;  /* 0x00000007220d72a4 */ /* 0x000fe2000f8e020d */
[----:B------:R-:W-:Y:S02]  /*44f0*/  @!UP0 UMOV UR5, UR8 ;  /* 0x0000000800058c82 */ /* 0x000fe40008000000 */
[----:B------:R-:W-:Y:S02]  /*4500*/  UIMAD UR14, UR5, UR15, UR14 ;  /* 0x0000000f050e72a4 */ /* 0x000fe4000f8e020e */
[----:B------:R-:W-:Y:S11]  /*4510*/  UIMAD UR13, UR6, UR34, UR13 ;  /* 0x00000022060d72a4 */ /* 0x000ff6000f8e020d */
[----:B------:R-:W-:Y:S01]  /*4520*/  @!UPT UIADD3 URZ, UPT, UPT, URZ, URZ, URZ ;  /* 0x000000fffffff290 */ /* 0x000fe2000fffe0ff */
.L_x_77:
[----:B------:R-:W2:Y:S01]  /*4530*/  @!UP2 LDCU.128 UR20, c[0x0][0xb10] ;  /* 0x00016200ff14a7ac */ /* 0x000ea20008000c00 */
[C---:B------:R-:W-:Y:S02]  /*4540*/  ISETP.NE.U32.AND P1, PT, R4.reuse, RZ, PT ;  /* 0x000000ff0400720c */ /* 0x040fe40003f25070 */
[----:B------:R-:W-:Y:S02]  /*4550*/  ISETP.NE.U32.AND P0, PT, R4, RZ, PT ;  /* 0x000000ff0400720c */ /* 0x000fe40003f05070 */
[C---:B------:R-:W-:Y:S02]  /*4560*/  ISETP.NE.AND.EX P1, PT, R5.reuse, RZ, PT, P1 ;  /* 0x000000ff0500720c */ /* 0x040fe40003f25310 */
[----:B------:R-:W-:Y:S01]  /*4570*/  ISETP.NE.AND.EX P0, PT, R5, RZ, PT, P0 ;  /* 0x000000ff0500720c */ /* 0x000fe20003f05300 */
[----:B------:R-:W3:Y:S01]  /*4580*/  @!UP2 LDCU UR5, c[0x0][0xb0c] ;  /* 0x00016180ff05a7ac */ /* 0x000ee20008000800 */
[----:B------:R-:W-:Y:S02]  /*4590*/  USHF.L.U32 UR11, UR26, 0x6, URZ ;  /* 0x000000061a0b7899 */ /* 0x000fe400080006ff */
[----:B------:R-:W-:Y:S02]  /*45a0*/  USHF.L.U32 UR10, UR30, 0x6, URZ ;  /* 0x000000061e0a7899 */ /* 0x000fe400080006ff */
[----:B--2---:R-:W-:Y:S07]  /*45b0*/  UIMAD.WIDE.U32 UR6, UR14, UR20, URZ ;  /* 0x000000140e0672a5 */ /* 0x004fee000f8e00ff */
[----:B------:R-:W-:Y:S01]  /*45c0*/  @!UP2 UMOV UR4, UR7 ;  /* 0x000000070004ac82 */ /* 0x000fe20008000000 */
[----:B---3--:R-:W-:Y:S02]  /*45d0*/  @!UP2 UISETP.NE.AND UP0, UPT, UR5, 0x1, UPT ;  /* 0x000000010500a88c */ /* 0x008fe4000bf05270 */
[----:B------:R-:W-:Y:S02]  /*45e0*/  @!UP2 USHF.R.U32.HI UR4, URZ, UR21, UR4 ;  /* 0x00000015ff04a299 */ /* 0x000fe40008011604 */
[----:B------:R-:W-:Y:S02]  /*45f0*/  UIMAD.WIDE.U32 UR6, UR13, UR23, URZ ;  /* 0x000000170d0672a5 */ /* 0x000fe4000f8e00ff */
[----:B------:R-:W-:Y:S02]  /*4600*/  @!UP2 USEL UR8, UR14, UR4, !UP0 ;  /* 0x000000040e08a287 */ /* 0x000fe4000c000000 */
[----:B------:R-:W-:Y:S03]  /*4610*/  @!UP2 UISETP.NE.AND UP0, UPT, UR22, 0x1, UPT ;  /* 0x000000011600a88c */ /* 0x000fe6000bf05270 */
[----:B------:R-:W-:Y:S02]  /*4620*/  @!UP2 UMOV UR6, UR7 ;  /* 0x000000070006ac82 */ /* 0x000fe40008000000 */
[----:B------:R-:W2:Y:S02]  /*4630*/  @!UP2 LDCU UR4, c[0x0][0xb20] ;  /* 0x00016400ff04a7ac */ /* 0x000ea40008000800 */
[----:B--2---:R-:W-:Y:S04]  /*4640*/  @!UP2 USHF.R.U32.HI UR6, URZ, UR4, UR6 ;  /* 0x00000004ff06a299 */ /* 0x004fe80008011606 */
[----:B------:R-:W-:Y:S04]  /*4650*/  @!UP2 USEL UR6, UR13, UR6, !UP0 ;  /* 0x000000060d06a287 */ /* 0x000fe8000c000000 */
[----:B------:R-:W-:Y:S02]  /*4660*/  @!UP2 UIADD3 UR4, UPT, UPT, -UR8, UR6, URZ ;  /* 0x000000060804a290 */ /* 0x000fe4000fffe1ff */
[----:B------:R-:W-:Y:S02]  /*4670*/  @!UP2 UIADD3 UR6, UPT, UPT, UR8, -UR6, URZ ;  /* 0x800000060806a290 */ /* 0x000fe4000fffe0ff */
[----:B------:R-:W-:Y:S02]  /*4680*/  @!UP2 UIMAD UR14, UR4, UR5, UR14 ;  /* 0x00000005040ea2a4 */ /* 0x000fe4000f8e020e */
[----:B------:R-:W-:Y:S01]  /*4690*/  @!UP2 UIMAD UR13, UR6, UR22, UR13 ;  /* 0x00000016060da2a4 */ /* 0x000fe2000f8e020d */
[----:B------:R-:W-:Y:S11]  /*46a0*/  BRA.U UP3, `(.L_x_78) ;  /* 0x0000000103107547 */ /* 0x000ff6000b800000 */
[----:B------:R-:W-:Y:S04]  /*46b0*/  MOV R6, UR37 ;  /* 0x0000002500067c02 */ /* 0x000fe80008000f00 */
[----:B------:R-:W-:Y:S04]  /*46c0*/  SHF.L.U32 R6, R6, 0x1f, RZ ;  /* 0x0000001f06067819 */ /* 0x000fe800000006ff */
[----:B------:R-:W2:Y:S02]  /*46d0*/  SYNCS.PHASECHK.TRANS64.TRYWAIT P2, [UR24+0x88], R6 ;  /* 0x00008806ff0075a7 */ /* 0x000ea40008041118 */
[----:B--2---:R-:W-:Y:S05]  /*46e0*/  @!P2 BRA `(.L_x_79) ;  /* 0x00000038002ca947 */ /* 0x004fea0003800000 */
.L_x_78:
[----:B------:R-:W-:Y:S05]  /*46f0*/  @!P1 BRA `(.L_x_80) ;  /* 0x0000000000309947 */ /* 0x000fea0003800000 */
[----:B----4-:R-:W-:Y:S01]  /*4700*/  ISETP.NE.U32.AND P1, PT, R2, RZ, PT ;  /* 0x000000ff0200720c */ /* 0x010fe20003f25070 */
[----:B------:R-:W2:Y:S01]  /*4710*/  LDCU.64 UR4, c[0x0][0x358] ;  /* 0x00006b00ff0477ac */ /* 0x000ea20008000a00 */
[----:B------:R-:W-:Y:S02]  /*4720*/  IMAD.MOV.U32 R53, RZ, RZ, 0x1 ;  /* 0x00000001ff357424 */ /* 0x000fe400078e00ff */
[----:B------:R-:W-:Y:S11]  /*4730*/  ISETP.NE.AND.EX P1, PT, R3, RZ, PT, P1 ;  /* 0x000000ff0300720c */ /* 0x000ff60003f25310 */
[----:B------:R-:W-:Y:S02]  /*4740*/  @!UPT UIADD3 URZ, UPT, UPT, URZ, URZ, URZ ;  /* 0x000000fffffff290 */ /* 0x000fe4000fffe0ff */
[----:B------:R-:W3:Y:S01]  /*4750*/  @P1 LDC.64 R8, c[0x0][0x888] ;  /* 0x00022200ff081b82 */ /* 0x000ee20000000a00 */
[----:B-1----:R-:W-:Y:S04]  /*4760*/  @P1 IMAD R0, R4, UR36, RZ ;  /* 0x0000002404001c24 */ /* 0x002fe8000f8e02ff */
[----:B---3--:R-:W-:Y:S04]  /*4770*/  @P1 IMAD.WIDE R8, R0, 0x4, R8 ;  /* 0x0000000400081825 */ /* 0x008fe800078e0208 */
[----:B------:R-:W-:Y:S01]  /*4780*/  HFMA2 R0, -RZ, RZ, 0, 5.9604644775390625e-08 ;  /* 0x00000001ff007431 */ /* 0x000fe200000001ff */
[----:B--2--5:R2:W5:Y:S04]  /*4790*/  @P1 LDG.E R26, desc[UR4][R8.64] ;  /* 0x00000004081a1981 */ /* 0x024568000c1e1900 */
[----:B------:R-:W-:Y:S01]  /*47a0*/  @!P1 PRMT R53, R0, 0x7610, R53 ;  /* 0x0000761000359816 */ /* 0x000fe20000000035 */
[----:B--2---:R-:W3:Y:S06]  /*47b0*/  @!P1 LDC R26, c[0x0][0x880] ;  /* 0x00022000ff1a9b82 */ /* 0x004eec0000000800 */
.L_x_80:
[----:B---3-5:R-:W-:Y:S01]  /*47c0*/  @!P0 FSETP.EQ.AND P1, PT, R26, RZ, PT ;  /* 0x000000ff1a00820b */ /* 0x028fe20003f22000 */
[----:B------:R-:W-:Y:S01]  /*47d0*/  @!UPT UIADD3 URZ, UPT, UPT, URZ, URZ, URZ ;  /* 0x000000fffffff290 */ /* 0x000fe2000fffe0ff */
[----:B------:R-:W-:Y:S11]  /*47e0*/  @!P0 BRA `(.L_x_81) ;  /* 0x0000000000188947 */ /* 0x000ff60003800000 */
[----:B------:R-:W-:Y:S02]  /*47f0*/  LOP3.LUT P0, RZ, R53, 0xff, RZ, 0xc0, !PT ;  /* 0x000000ff35ff7812 */ /* 0x000fe4000780c0ff */
[----:B----4-:R-:W-:Y:S04]  /*4800*/  ISETP.NE.U32.AND P1, PT, R2, RZ, PT ;  /* 0x000000ff0200720c */ /* 0x010fe80003f25070 */
[----:B------:R-:W-:Y:S04]  /*4810*/  ISETP.NE.AND.EX P1, PT, R3, RZ, PT, P1 ;  /* 0x000000ff0300720c */ /* 0x000fe80003f25310 */
[----:B------:R-:W-:Y:S03]  /*4820*/  PLOP3.LUT P1, PT, P1, PT, PT, 0x8, 0x80 ;  /* 0x000000000080781c */ /* 0x000fe60000f2e170 */
[----:B------:R-:W-:Y:S11]  /*4830*/  @P0 FSETP.EQ.AND P1, PT, R26, RZ, PT ;  /* 0x000000ff1a00020b */ /* 0x000ff60003f22000 */
[----:B------:R-:W-:Y:S02]  /*4840*/  @!UPT UIADD3 URZ, UPT, UPT, URZ, URZ, URZ ;  /* 0x000000fffffff290 */ /* 0x000fe4000fffe0ff */
.L_x_81:
[----:B------:R-:W-:Y:S01]  /*4850*/  ULEA UR4, UR12, UR24, 0x3 ;  /* 0x000000180c047291 */ /* 0x000fe2000f8e18ff */
[----:B------:R-:W-:Y:S02]  /*4860*/  SHF.L.U32 R9, R15, 0x1f, RZ ;  /* 0x0000001f0f097819 */ /* 0x000fe400000006ff */
[----:B------:R-:W-:Y:S04]  /*4870*/  ELECT P0, URZ, PT ;  /* 0x0000000000ff782f */ /* 0x000fe80003800000 */
[----:B------:R-:W-:Y:S02]  /*4880*/  PLOP3.LUT P1, PT, P1, P0, PT, 0xf2, 0x2f ;  /* 0x00000000002f781c */ /* 0x000fe40000f21e72 */
[----:B------:R-:W2:Y:S11]  /*4890*/  SYNCS.PHASECHK.TRANS64.TRYWAIT P2, [UR4+0x68], R9 ;  /* 0x00006809ff0075a7 */ /* 0x000eb60008041104 */
[----:B------:R-:W-:Y:S05]  /*48a0*/  @!P1 IADD3 R8, P0, PT, R16, 0x580, RZ ;  /* 0x0000058010089810 */ /* 0x000fea0007f1e0ff */
[----:B-1----:R-:W-:Y:S01]  /*48b0*/  @!P1 IMAD.X R6, RZ, RZ, R17, P0 ;  /* 0x000000ffff069224 */ /* 0x002fe200000e0611 */
[----:B--2---:R-:W-:Y:S07]  /*48c0*/  @!P2 BRA `(.L_x_82) ;  /* 0x0000003400cca947 */ /* 0x004fee0003800000 */
.L_x_155:
[----:B------:R-:W-:Y:S01]  /*48d0*/  @!P1 R2UR UR7, R6 ;  /* 0x00000000060792ca */ /* 0x000fe200000e0000 */
[----:B------:R-:W-:Y:S01]  /*48e0*/  UIADD3 UR5, UPT, UPT, UR12, 0x1, URZ ;  /* 0x000000010c057890 */ /* 0x000fe2000fffe0ff */
[----:B------:R-:W-:Y:S01]  /*48f0*/  @!P1 R2UR UR6, R8 ;  /* 0x00000000080692ca */ /* 0x000fe200000e0000 */
[----:B------:R-:W-:Y:S01]  /*4900*/  UIADD3 UR9, UPT, UPT, UR4, 0x50, URZ ;  /* 0x0000005004097890 */ /* 0x000fe2000fffe0ff */
[----:B------:R-:W-:Y:S01]  /*4910*/  @!P1 IMAD.MOV.U32 R6, RZ, RZ, 0x2000 ;  /* 0x00002000ff069424 */ /* 0x000fe200078e00ff */
[----:B------:R-:W-:Y:S01]  /*4920*/  UISETP.NE.AND UP0, UPT, UR5, 0x3, UPT ;  /* 0x000000030500788c */ /* 0x000fe2000bf05270 */
[----:B------:R-:W-:Y:S01]  /*4930*/  VIADD R14, R14, 0x1 ;  /* 0x000000010e0e7836 */ /* 0x000fe20000000000 */
[----:B------:R-:W-:Y:S01]  /*4940*/  UMOV UR22, 0x0 ;  /* 0x0000000000167882 */ /* 0x000fe20000000000 */
[----:B------:R-:W-:Y:S01]  /*4950*/  UMOV UR23, 0x10000000 ;  /* 0x1000000000177882 */ /* 0x000fe20000000000 */
[----:B------:R-:W-:Y:S04]  /*4960*/  UPRMT UR20, UR54, 0x654, UR9 ;  /* 0x0000065436147896 */ /* 0x000fe80008000009 */
[----:B-1----:R-:W-:Y:S01]  /*4970*/  IMAD.U32 R9, RZ, RZ, UR7 ;  /* 0x00000007ff097e24 */ /* 0x002fe2000f8e00ff */
[----:B------:R-:W-:Y:S01]  /*4980*/  USEL UR7, URZ, 0x1, UP0 ;  /* 0x00000001ff077887 */ /* 0x000fe20008000000 */
[----:B------:R-:W-:Y:S01]  /*4990*/  IMAD.U32 R8, RZ, RZ, UR6 ;  /* 0x00000006ff087e24 */ /* 0x000fe2000f8e00ff */
[----:B------:R-:W-:Y:S02]  /*49a0*/  USEL UR6, UR5, URZ, UP0 ;  /* 0x000000ff05067287 */ /* 0x000fe40008000000 */
[----:B------:R-:W-:Y:S01]  /*49b0*/  VOTEU.ALL UP0, P1 ;  /* 0x0000000000ff7886 */ /* 0x000fe20000800000 */
[----:B------:R-:W-:Y:S02]  /*49c0*/  @!P1 R2UR UR19, R9 ;  /* 0x00000000091392ca */ /* 0x000fe400000e0000 */
[----:B------:R-:W-:Y:S02]  /*49d0*/  @!P1 R2UR UR18, R8 ;  /* 0x00000000081292ca */ /* 0x000fe400000e0000 */
[----:B------:R-:W-:Y:S01]  /*49e0*/  @!UP0 ULEA UR5, UR12, UR24, 0xd ;  /* 0x000000180c058291 */ /* 0x000fe2000f8e68ff */
[----:B------:R-:W-:Y:S02]  /*49f0*/  LOP3.LUT R15, R15, UR7, RZ, 0x3c, !PT ;  /* 0x000000070f0f7c12 */ /* 0x000fe4000f8e3cff */
[----:B------:R-:W-:Y:S01]  /*4a00*/  UMOV UR12, UR36 ;  /* 0x00000024000c7c82 */ /* 0x000fe20008000000 */
[----:B------:R-:W-:Y:S01]  /*4a10*/  @!UP0 UIADD3 UR8, UPT, UPT, UR5, 0x400, URZ ;  /* 0x0000040005088890 */ /* 0x000fe2000fffe0ff */
[----:B------:R-:W-:Y:S01]  /*4a20*/  SHF.L.U32 R0, R15, 0x1f, RZ ;  /* 0x0000001f0f007819 */ /* 0x000fe200000006ff */
[----:B------:R-:W-:Y:S01]  /*4a30*/  VOTEU.ALL UP0, P1 ;  /* 0x0000000000ff7886 */ /* 0x000fe20000800000 */
[----:B------:R-:W-:Y:S06]  /*4a40*/  ULEA UR5, UR6, UR24, 0x3 ;  /* 0x0000001806057291 */ /* 0x000fec000f8e18ff */
[----:B------:R1:W-:Y:S01]  /*4a50*/  @!UP0 UTMALDG.3D [UR8], [UR18], desc[UR22] ;  /* 0x00001608120085b4 */ /* 0x0003e20008011000 */
[----:B------:R1:W-:Y:S01]  /*4a60*/  @!P1 SYNCS.ARRIVE.TRANS64.RED.A0TR RZ, [UR4+0x50], R6 ;  /* 0x00005006ffff99a7 */ /* 0x0003e20008300404 */
[----:B------:R-:W-:Y:S01]  /*4a70*/  SYNCS.ARRIVE.TRANS64.RED.A1T0 RZ, [UR20], RZ ;  /* 0x000000ffffff79a7 */ /* 0x000fe20008100414 */
[----:B------:R-:W2:Y:S02]  /*4a80*/  SYNCS.PHASECHK.TRANS64.TRYWAIT P0, [UR5+0x68], R0 ;  /* 0x00006800ff0075a7 */ /* 0x000ea40008001105 */
[----:B-12---:R-:W-:Y:S05]  /*4a90*/  @!P0 BRA `(.L_x_83) ;  /* 0x0000003400708947 */ /* 0x006fea0003800000 */
.L_x_157:
[----:B------:R-:W-:Y:S01]  /*4aa0*/  UIADD3 UR9, UPT, UPT, UR5, 0x50, URZ ;  /* 0x0000005005097890 */ /* 0x000fe2000fffe0ff */
[----:B-1----:R-:W-:Y:S01]  /*4ab0*/  @!P1 IADD3 R6, P0, PT, R16, 0x580, RZ ;  /* 0x0000058010069810 */ /* 0x002fe20007f1e0ff */
[----:B------:R-:W-:Y:S01]  /*4ac0*/  UPLOP3.LUT UP3, UPT, UPT, UPT, UPT, 0x80, 0x8 ;  /* 0x000000000008789c */ /* 0x000fe20003f6f070 */
[----:B------:R-:W-:Y:S01]  /*4ad0*/  R2UR UR23, R55 ;  /* 0x00000000371772ca */ /* 0x000fe200000e0000 */
[----:B------:R-:W-:Y:S01]  /*4ae0*/  UMOV UR20, 0x0 ;  /* 0x0000000000147882 */ /* 0x000fe20000000000 */
[----:B------:R-:W-:Y:S01]  /*4af0*/  @!P1 R2UR UR7, R6 ;  /* 0x00000000060792ca */ /* 0x000fe200000e0000 */
[----:B------:R-:W-:Y:S01]  /*4b00*/  @!P1 IMAD.X R0, RZ, RZ, R17, P0 ;  /* 0x000000ffff009224 */ /* 0x000fe200000e0611 */
[----:B------:R-:W-:Y:S01]  /*4b10*/  UMOV UR21, 0x10000000 ;  /* 0x1000000000157882 */ /* 0x000fe20000000000 */
[----:B------:R-:W-:Y:S01]  /*4b20*/  UMOV UR12, UR36 ;  /* 0x00000024000c7c82 */ /* 0x000fe20008000000 */
[----:B------:R-:W-:Y:S01]  /*4b30*/  VOTEU.ALL UP0, P1 ;  /* 0x0000000000ff7886 */ /* 0x000fe20000800000 */
[----:B------:R-:W-:Y:S01]  /*4b40*/  R2UR UR22, R56 ;  /* 0x00000000381672ca */ /* 0x000fe200000e0000 */
[----:B------:R-:W-:Y:S01]  /*4b50*/  UMOV UR36, UR25 ;  /* 0x0000001900247c82 */ /* 0x000fe20008000000 */
[----:B------:R-:W-:Y:S02]  /*4b60*/  @!P1 R2UR UR4, R0 ;  /* 0x00000000000492ca */ /* 0x000fe400000e0000 */
[----:B------:R-:W-:Y:S01]  /*4b70*/  @!UP0 UIADD3 UR10, UPT, UPT, UR10, 0x20, URZ ;  /* 0x000000200a0a8890 */ /* 0x000fe2000fffe0ff */
[C---:B------:R-:W-:Y:S01]  /*4b80*/  ISETP.NE.AND P0, PT, R14.reuse, 0x2, PT ;  /* 0x000000020e00780c */ /* 0x040fe20003f05270 */
[----:B------:R-:W-:Y:S02]  /*4b90*/  UIADD3 UR30, UPT, UPT, UR13, UR23, URZ ;  /* 0x000000170d1e7290 */ /* 0x000fe4000fffe0ff */
[----:B------:R-:W-:Y:S01]  /*4ba0*/  IMAD.U32 R8, RZ, RZ, UR7 ;  /* 0x00000007ff087e24 */ /* 0x000fe2000f8e00ff */
[----:B------:R-:W-:Y:S02]  /*4bb0*/  SEL R0, RZ, 0x1, P0 ;  /* 0x00000001ff007807 */ /* 0x000fe40000000000 */
[----:B------:R-:W-:Y:S02]  /*4bc0*/  SEL R14, R14, RZ, P0 ;  /* 0x000000ff0e0e7207 */ /* 0x000fe40000000000 */
[----:B------:R-:W-:Y:S01]  /*4bd0*/  @!P1 R2UR UR18, R8 ;  /* 0x00000000081292ca */ /* 0x000fe200000e0000 */
[----:B------:R-:W-:Y:S01]  /*4be0*/  UIADD3 UR26, UPT, UPT, UR14, UR22, URZ ;  /* 0x000000160e1a7290 */ /* 0x000fe2000fffe0ff */
[----:B------:R-:W-:Y:S01]  /*4bf0*/  IMAD.U32 R9, RZ, RZ, UR4 ;  /* 0x00000004ff097e24 */ /* 0x000fe2000f8e00ff */
[----:B------:R-:W-:Y:S01]  /*4c00*/  @!UP0 ULEA UR4, UR6, UR24, 0xd ;  /* 0x0000001806048291 */ /* 0x000fe2000f8e68ff */
[----:B------:R-:W-:Y:S03]  /*4c10*/  LOP3.LUT R13, R13, R0, RZ, 0x3c, !PT ;  /* 0x000000000d0d7212 */ /* 0x000fe600078e3cff */
[----:B------:R-:W-:Y:S01]  /*4c20*/  @!P1 R2UR UR19, R9 ;  /* 0x00000000091392ca */ /* 0x000fe200000e0000 */
[----:B------:R-:W-:Y:S01]  /*4c30*/  @!UP0 UIADD3 UR8, UPT, UPT, UR4, 0x400, URZ ;  /* 0x0000040004088890 */ /* 0x000fe2000fffe0ff */
[----:B------:R-:W-:Y:S01]  /*4c40*/  VOTEU.ALL UP0, P1 ;  /* 0x0000000000ff7886 */ /* 0x000fe20000800000 */
[----:B------:R-:W-:Y:S10]  /*4c50*/  UPRMT UR4, UR54, 0x654, UR9 ;  /* 0x0000065436047896 */ /* 0x000ff40008000009 */
[----:B------:R1:W-:Y:S01]  /*4c60*/  @!UP0 UTMALDG.3D [UR8], [UR18], desc[UR20] ;  /* 0x00001408120085b4 */ /* 0x0003e20008011000 */
[----:B------:R3:W-:Y:S01]  /*4c70*/  @!P1 SYNCS.ARRIVE.TRANS64.RED.A0TR RZ, [UR5+0x50], R7 ;  /* 0x00005007ffff99a7 */ /* 0x0007e20008300405 */
[----:B------:R-:W-:Y:S01]  /*4c80*/  SYNCS.ARRIVE.TRANS64.RED.A1T0 RZ, [UR4], RZ ;  /* 0x000000ffffff79a7 */ /* 0x000fe20008100404 */
[----:B------:R-:W-:Y:S04]  /*4c90*/  UIADD3 UR4, UPT, UPT, UR6, 0x1, URZ ;  /* 0x0000000106047890 */ /* 0x000fe8000fffe0ff */
[----:B------:R-:W-:Y:S04]  /*4ca0*/  UISETP.NE.AND UP0, UPT, UR4, 0x3, UPT ;  /* 0x000000030400788c */ /* 0x000fe8000bf05270 */
[----:B------:R-:W-:Y:S06]  /*4cb0*/  USEL UR5, URZ, 0x1, UP0 ;  /* 0x00000001ff057887 */ /* 0x000fec0008000000 */
[----:B------:R-:W-:Y:S01]  /*4cc0*/  LOP3.LUT R15, R15, UR5, RZ, 0x3c, !PT ;  /* 0x000000050f0f7c12 */ /* 0x000fe2000f8e3cff */
[----:B-1----:R-:W-:Y:S01]  /*4cd0*/  USEL UR12, UR4, URZ, UP0 ;  /* 0x000000ff040c7287 */ /* 0x002fe20008000000 */
[----:B------:R-:W-:Y:S11]  /*4ce0*/  BRA.U UP1, `(.L_x_84) ;  /* 0xfffffff101f07547 */ /* 0x000ff6000b83ffff */
[----:B------:R-:W-:Y:S01]  /*4cf0*/  UIADD3 UR24, UPT, UPT, UR24, 0x68, URZ ;  /* 0x0000006818187890 */ /* 0x000fe2000fffe0ff */
[----:B----4-:R-:W-:-:S03]  /*4d00*/  SHF.L.U32 R2, R15, 0x1f, RZ ;  /* 0x0000001f0f027819 */ /* 0x010fc600000006ff */
[----:B------:R-:W-:-:S09]  /*4d10*/  ULEA UR4, UR12, UR24, 0x3 ;  /* 0x000000180c047291 */ /* 0x000fd2000f8e18ff */
[----:B------:R-:W1:Y:S02]  /*4d20*/  SYNCS.PHASECHK.TRANS64.TRYWAIT P0, [UR4], R2 ;  /* 0x00000002ff0075a7 */ /* 0x000e640008001104 */
[----:B-1----:R-:W-:Y:S05]  /*4d30*/  @!P0 BRA `(.L_x_85) ;  /* 0x0000003000e08947 */ /* 0x002fea0003800000 */
.L_x_159:
        /* <DEDUP_REMOVED lines=9> */
.L_x_161:
[----:B------:R-:W-:-:S04]  /*4dd0*/  UIADD3 UR4, UPT, UPT, UR4, 0x1, URZ ;  /* 0x0000000104047890 */ /* 0x000fc8000fffe0ff */
[----:B------:R-:W-:-:S04]  /*4de0*/  UISETP.NE.AND UP0, UPT, UR4, 0x3, UPT ;  /* 0x000000030400788c */ /* 0x000fc8000bf05270 */
[----:B------:R-:W-:Y:S02]  /*4df0*/  USEL UR5, URZ, 0x1, UP0 ;  /* 0x00000001ff057887 */ /* 0x000fe40008000000 */
[----:B------:R-:W-:-:S04]  /*4e00*/  USEL UR4, UR4, URZ, UP0 ;  /* 0x000000ff04047287 */ /* 0x000fc80008000000 */
[----:B------:R-:W-:Y:S01]  /*4e10*/  ULEA UR4, UR4, UR24, 0x3 ;  /* 0x0000001804047291 */ /* 0x000fe2000f8e18ff */
[----:B-1----:R-:W-:-:S04]  /*4e20*/  LOP3.LUT R2, R15, UR5, RZ, 0x3c, !PT ;  /* 0x000000050f027c12 */ /* 0x002fc8000f8e3cff */
[----:B------:R-:W-:Y:S01]  /*4e30*/  SHF.L.U32 R2, R2, 0x1f, RZ ;  /* 0x0000001f02027819 */ /* 0x000fe200000006ff */
[----:B------:R-:W-:-:S07]  /*4e40*/  IMAD.U32 R0, RZ, RZ, UR4 ;  /* 0x00000004ff007e24 */ /* 0x000fce000f8e00ff */
.L_x_87:
[----:B-1----:R1:W2:Y:S02]  /*4e50*/  SYNCS.PHASECHK.TRANS64.TRYWAIT P0, [R0+URZ], R2 ;  /* 0x00000002000075a7 */ /* 0x0022a400080011ff */
[----:B--2---:R-:W-:Y:S05]  /*4e60*/  @!P0 NANOSLEEP.SYNCS 0x989680 ;  /* 0x009896800000895d */ /* 0x004fea0003900000 */
[----:B------:R-:W2:Y:S02]  /*4e70*/  @!P0 SYNCS.PHASECHK.TRANS64 P0, [R0+URZ], R2 ;  /* 0x00000002000085a7 */ /* 0x000ea400080010ff */
[----:B--2---:R-:W-:Y:S05]  /*4e80*/  @P0 EXIT ;  /* 0x000000000000094d */ /* 0x004fea0003800000 */
[----:B------:R-:W-:Y:S05]  /*4e90*/  BRA `(.L_x_87) ;  /* 0xfffffffc00ec7947 */ /* 0x000fea000383ffff */
.L_x_75:
[----:B------:R-:W-:-:S06]  /*4ea0*/  UISETP.GE.AND UP0, UPT, UR22, 0x4, UPT ;  /* 0x000000041600788c */ /* 0x000fcc000bf06270 */
[----:B------:R-:W-:-:S13]  /*4eb0*/  PLOP3.LUT P0, PT, PT, PT, UP0, 0x80, 0x8 ;  /* 0x000000000008781c */ /* 0x000fda0003f0f008 */
[----:B------:R-:W-:Y:S05]  /*4ec0*/  @!P0 EXIT ;  /* 0x000000000000894d */ /* 0x000fea0003800000 */
[----:B------:R-:W-:Y:S01]  /*4ed0*/  BAR.SYNC.DEFER_BLOCKING 0x6, 0xa0 ;  /* 0x0182800000007b1d */ /* 0x000fe20000010000 */
[C---:B------:R-:W-:Y:S01]  /*4ee0*/  IMAD.SHL.U32 R4, R64.reuse, 0x20, RZ ;  /* 0x0000002040047824 */ /* 0x040fe200078e00ff */
[C---:B------:R-:W-:Y:S01]  /*4ef0*/  R2P PR, R64.reuse, 0x6 ;  /* 0x0000000640007804 */ /* 0x040fe20000000000 */
[C---:B------:R-:W-:Y:S01]  /*4f00*/  IMAD.SHL.U32 R2, R64.reuse, 0x4, RZ ;  /* 0x0000000440027824 */ /* 0x040fe200078e00ff */
[----:B------:R-:W-:Y:S01]  /*4f10*/  CS2R R60, SRZ ;  /* 0x00000000003c7805 */ /* 0x000fe2000001ff00 */
[----:B------:R-:W-:Y:S01]  /*4f20*/  IMAD.U32 R23, R64, 0x10000, RZ ;  /* 0x0001000040177824 */ /* 0x000fe200078e00ff */
[----:B------:R-:W-:Y:S01]  /*4f30*/  UMOV UR44, 0x400 ;  /* 0x00000400002c7882 */ /* 0x000fe20000000000 */
[----:B------:R-:W1:Y:S01]  /*4f40*/  LDCU.64 UR4, c[0x0][0x890] ;  /* 0x00011200ff0477ac */ /* 0x000e620008000a00 */
[----:B------:R-:W2:Y:S01]  /*4f50*/  LDC.64 R50, c[0x0][0x8b0] ;  /* 0x00022c00ff327b82 */ /* 0x000ea20000000a00 */
[----:B------:R-:W-:Y:S01]  /*4f60*/  LOP3.LUT R3, R4, 0xe0, RZ, 0xc0, !PT ;  /* 0x000000e004037812 */ /* 0x000fe200078ec0ff */
[----:B------:R-:W-:Y:S01]  /*4f70*/  IMAD.SHL.U32 R52, R64, 0x10, RZ ;  /* 0x0000001040347824 */ /* 0x000fe200078e00ff */
[----:B------:R-:W-:Y:S01]  /*4f80*/  ULEA UR44, UR54, UR44, 0x18 ;  /* 0x0000002c362c7291 */ /* 0x000fe2000f8ec0ff */
[----:B------:R-:W-:Y:S01]  /*4f90*/  LOP3.LUT R4, R4, 0x100, RZ, 0xc0, !PT ;  /* 0x0000010004047812 */ /* 0x000fe200078ec0ff */
[----:B------:R-:W-:Y:S01]  /*4fa0*/  IMAD.MOV.U32 R63, RZ, RZ, 0x8 ;  /* 0x00000008ff3f7424 */ /* 0x000fe200078e00ff */
[----:B------:R-:W-:Y:S01]  /*4fb0*/  LOP3.LUT R2, R3, 0x1c, R2, 0xf8, !PT ;  /* 0x0000001c03027812 */ /* 0x000fe200078ef802 */
[----:B------:R-:W-:Y:S01]  /*4fc0*/  IMAD.MOV.U32 R62, RZ, RZ, 0x10 ;  /* 0x00000010ff3e7424 */ /* 0x000fe200078e00ff */
[----:B------:R-:W3:Y:S01]  /*4fd0*/  LDC.64 R48, c[0x0][0x8a8] ;  /* 0x00022a00ff307b82 */ /* 0x000ee20000000a00 */
[----:B------:R-:W-:Y:S01]  /*4fe0*/  SHF.R.U32.HI R3, RZ, 0x2, R64 ;  /* 0x00000002ff037819 */ /* 0x000fe20000011640 */
[----:B------:R-:W-:Y:S01]  /*4ff0*/  IMAD.MOV.U32 R22, RZ, RZ, RZ ;  /* 0x000000ffff167224 */ /* 0x000fe200078e00ff */
[----:B------:R-:W-:Y:S01]  /*5000*/  LOP3.LUT R23, R23, 0x600000, RZ, 0xc0, !PT ;  /* 0x0060000017177812 */ /* 0x000fe200078ec0ff */
[----:B------:R-:W-:Y:S01]  /*5010*/  IMAD.MOV.U32 R59, RZ, RZ, RZ ;  /* 0x000000ffff3b7224 */ /* 0x000fe200078e00ff */
[----:B------:R-:W-:Y:S01]  /*5020*/  LOP3.LUT R52, R4, 0x600, R52, 0xf8, !PT ;  /* 0x0000060004347812 */ /* 0x000fe200078ef834 */
[----:B------:R-:W4:Y:S01]  /*5030*/  LDCU UR63, c[0x0][0x370] ;  /* 0x00006e00ff3f77ac */ /* 0x000f220008000800 */
[----:B------:R-:W-:Y:S01]  /*5040*/  LOP3.LUT R2, R2, 0x4, R3, 0x78, !PT ;  /* 0x0000000402027812 */ /* 0x000fe200078e7803 */
[----:B------:R-:W4:Y:S01]  /*5050*/  LDS R0, [UR44+0x140] ;  /* 0x0001402cff007984 */ /* 0x000f220008000800 */
[----:B-1----:R-:W-:Y:S01]  /*5060*/  IMAD.U32 R66, RZ, RZ, UR4 ;  /* 0x00000004ff427e24 */ /* 0x002fe2000f8e00ff */
[----:B------:R-:W-:Y:S01]  /*5070*/  UIADD3 UR4, UPT, UPT, UR44, 0x400, URZ ;  /* 0x000004002c047890 */ /* 0x000fe2000fffe0ff */
[----:B------:R-:W-:Y:S01]  /*5080*/  LOP3.LUT R52, R52, R2, RZ, 0xfc, !PT ;  /* 0x0000000234347212 */ /* 0x000fe200078efcff */
[----:B------:R-:W-:Y:S01]  /*5090*/  IMAD.U32 R65, RZ, RZ, UR5 ;  /* 0x00000005ff417e24 */ /* 0x000fe2000f8e00ff */
[----:B------:R-:W-:Y:S01]  /*50a0*/  LOP3.LUT R64, R64, 0x60, RZ, 0xc0, !PT ;  /* 0x0000006040407812 */ /* 0x000fe200078ec0ff */
[----:B------:R-:W1:Y:S01]  /*50b0*/  LDCU UR41, c[0x0][0xb0c] ;  /* 0x00016180ff2977ac */ /* 0x000e620008000800 */
[----:B------:R-:W-:Y:S01]  /*50c0*/  SEL R63, R63, 0xfffffff8, !P1 ;  /* 0xfffffff83f3f7807 */ /* 0x000fe20004800000 */
[----:B------:R-:W-:Y:S01]  /*50d0*/  IMAD.U32 R68, RZ, RZ, UR4 ;  /* 0x00000004ff447e24 */ /* 0x000fe2000f8e00ff */
[----:B------:R-:W-:Y:S01]  /*50e0*/  SEL R62, R62, 0xfffffff0, !P2 ;  /* 0xfffffff03e3e7807 */ /* 0x000fe20005000000 */
[----:B------:R-:W1:Y:S01]  /*50f0*/  LDCU UR39, c[0x0][0xb30] ;  /* 0x00016600ff2777ac */ /* 0x000e620008000800 */
[----:B------:R-:W1:Y:S01]  /*5100*/  LDCU.64 UR60, c[0x0][0x888] ;  /* 0x00011100ff3c77ac */ /* 0x000e620008000a00 */
[----:B------:R-:W1:Y:S01]  /*5110*/  LDCU.64 UR42, c[0x0][0xb28] ;  /* 0x00016500ff2a77ac */ /* 0x000e620008000a00 */
[----:B------:R-:W1:Y:S01]  /*5120*/  LDCU.128 UR56, c[0x0][0xb10] ;  /* 0x00016200ff3877ac */ /* 0x000e620008000c00 */
[----:B------:R-:W1:Y:S01]  /*5130*/  LDCU UR62, c[0x0][0x374] ;  /* 0x00006e80ff3e77ac */ /* 0x000e620008000800 */
[----:B------:R-:W-:Y:S01]  /*5140*/  UMOV UR55, 0x1 ;  /* 0x0000000100377882 */ /* 0x000fe20000000000 */
[----:B------:R-:W-:Y:S01]  /*5150*/  UMOV UR46, URZ ;  /* 0x000000ff002e7c82 */ /* 0x000fe20008000000 */
[----:B------:R-:W-:Y:S01]  /*5160*/  UMOV UR53, URZ ;  /* 0x000000ff00357c82 */ /* 0x000fe20008000000 */
[----:B------:R-:W-:Y:S01]  /*5170*/  UMOV UR52, URZ ;  /* 0x000000ff00347c82 */ /* 0x000fe20008000000 */
[----:B-1234-:R-:W-:-:S07]  /*5180*/  IMAD.IADD R23, R0, 0x1, R23 ;  /* 0x0000000100177824 */ /* 0x01efce00078e0217 */
.L_x_118:
[C---:B------:R-:W-:Y:S02]  /*5190*/  LEA R0, R59.reuse, UR44, 0x3 ;  /* 0x0000002c3b007c11 */ /* 0x040fe4000f8e18ff */
[----:B------:R-:W-:Y:S02]  /*51a0*/  SHF.L.U32 R2, R60, 0x1f, RZ ;  /* 0x0000001f3c027819 */ /* 0x000fe400000006ff */
[----:B------:R-:W-:Y:S02]  /*51b0*/  LEA R4, R59, UR44, 0x4 ;  /* 0x0000002c3b047c11 */ /* 0x000fe4000f8e20ff */
[----:B------:R-:W1:Y:S02]  /*51c0*/  SYNCS.PHASECHK.TRANS64.TRYWAIT P0, [R0+URZ+0x90], R2 ;  /* 0x00009002000075a7 */ /* 0x000e6400080011ff */
[----:B-1----:R-:W-:Y:S05]  /*51d0*/  @!P0 BRA `(.L_x_88) ;  /* 0x0000002c00e88947 */ /* 0x002fea0003800000 */
.L_x_162:
[----:B------:R-:W-:Y:S01]  /*51e0*/  R2UR UR7, R67 ;  /* 0x00000000430772ca */ /* 0x000fe200000e0000 */
[----:B------:R-:W2:Y:S01]  /*51f0*/  LDS.128 R4, [R4+0x120] ;  /* 0x0001200004047984 */ /* 0x000ea20000000c00 */
[----:B-1----:R-:W-:Y:S01]  /*5200*/  VIADD R0, R0, 0xa0 ;  /* 0x000000a000007836 */ /* 0x002fe20000000000 */
[----:B------:R-:W-:Y:S04]  /*5210*/  UISETP.GE.AND UP0, UPT, UR40, 0x1, UPT ;  /* 0x000000012800788c */ /* 0x000fe8000bf06270 */
[----:B------:R-:W-:Y:S01]  /*5220*/  PRMT R0, RZ, 0x654, R0 ;  /* 0x00000654ff007816 */ /* 0x000fe20000000000 */
[----:B------:R-:W-:Y:S01]  /*5230*/  @!PT LDS RZ, [RZ] ;  /* 0x00000000fffff984 */ /* 0x000fe20000000800 */
[----:B------:R-:W-:Y:S01]  /*5240*/  @!PT LDS RZ, [RZ] ;  /* 0x00000000fffff984 */ /* 0x000fe20000000800 */
[----:B------:R-:W-:Y:S01]  /*5250*/  @!PT LDS RZ, [RZ] ;  /* 0x00000000fffff984 */ /* 0x000fe20000000800 */
[----:B------:R-:W-:Y:S01]  /*5260*/  @!PT LDS RZ, [RZ] ;  /* 0x00000000fffff984 */ /* 0x000fe20000000800 */
[----:B------:R1:W-:Y:S06]  /*5270*/  MEMBAR.ALL.CTA ;  /* 0x0000000000007992 */ /* 0x0003ec0000008000 */
[----:B-1----:R-:W1:Y:S02]  /*5280*/  FENCE.VIEW.ASYNC.S ;  /* 0x00000000000073c6 */ /* 0x002e640000000000 */
[----:B-1----:R1:W-:Y:S01]  /*5290*/  SYNCS.ARRIVE.TRANS64.RED.A1T0 RZ, [R0+URZ], RZ ;  /* 0x000000ff00ff79a7 */ /* 0x0023e200081004ff */
[----:B--2---:R-:W-:Y:S11]  /*52a0*/  LOP3.LUT P0, RZ, R6, 0x1, RZ, 0xc0, !PT ;  /* 0x0000000106ff7812 */ /* 0x004ff6000780c0ff */
[----:B------:R-:W-:Y:S02]  /*52b0*/  @!UPT UIADD3 URZ, UPT, UPT, URZ, URZ, URZ ;  /* 0x000000fffffff290 */ /* 0x000fe4000fffe0ff */
[----:B------:R-:W-:Y:S01]  /*52c0*/  VOTEU.ANY UP1, P0 ;  /* 0x0000000000ff7886 */ /* 0x000fe20000020100 */
[----:B------:R-:W-:Y:S01]  /*52d0*/  PLOP3.LUT P0, PT, PT, PT, UP1, 0x80, 0x8 ;  /* 0x000000000008781c */ /* 0x000fe20003f0f018 */
[----:B------:R-:W-:Y:S06]  /*52e0*/  UP2UR UR4, UPR, URZ, 0x2 ;  /* 0x00000002ff047883 */ /* 0x000fec0008000000 */
[----:B------:R-:W-:Y:S06]  /*52f0*/  IMAD.U32 R69, RZ, RZ, UR4 ;  /* 0x00000004ff457e24 */ /* 0x000fec000f8e00ff */
[----:B------:R-:W-:Y:S02]  /*5300*/  @P0 SHF.R.U32.HI R2, RZ, 0x10, R5 ;  /* 0x00000010ff020819 */ /* 0x000fe40000011605 */
[----:B------:R-:W-:Y:S02]  /*5310*/  @P0 MOV R3, R4 ;  /* 0x0000000400030202 */ /* 0x000fe40000000f00 */
[----:B------:R-:W-:Y:S02]  /*5320*/  @P0 R2UR UR4, R2 ;  /* 0x00000000020402ca */ /* 0x000fe400000e0000 */
[----:B------:R-:W-:Y:S02]  /*5330*/  @P0 LOP3.LUT R4, R5, 0xffff, RZ, 0xc0, !PT ;  /* 0x0000ffff05040812 */ /* 0x000fe400078ec0ff */
[----:B------:R-:W-:Y:S02]  /*5340*/  @P0 R2UR UR6, R3 ;  /* 0x00000000030602ca */ /* 0x000fe400000e0000 */
[----:B------:R-:W-:Y:S07]  /*5350*/  @P0 R2UR UR5, R4 ;  /* 0x00000000040502ca */ /* 0x000fee00000e0000 */
[----:B------:R-:W-:Y:S02]  /*5360*/  @UP1 UMOV UR7, UR4 ;  /* 0x0000000400071c82 */ /* 0x000fe40008000000 */
[----:B------:R-:W-:Y:S02]  /*5370*/  IMAD.U32 R67, RZ, RZ, UR7 ;  /* 0x00000007ff437e24 */ /* 0x000fe4000f8e00ff */
[----:B------:R-:W-:Y:S02]  /*5380*/  @UP1 UMOV UR38, UR6 ;  /* 0x0000000600261c82 */ /* 0x000fe40008000000 */
[----:B------:R-:W-:Y:S01]  /*5390*/  @UP1 UMOV UR37, UR5 ;  /* 0x0000000500251c82 */ /* 0x000fe20008000000 */
[----:B-1----:R-:W-:Y:S05]  /*53a0*/  BRA.U !UP0, `(.L_x_89) ;  /* 0x0000000108cc7547 */ /* 0x002fea000b800000 */
[----:B------:R-:W1:Y:S01]  /*53b0*/  LDCU UR12, c[0x0][0xb20] ;  /* 0x00016400ff0c77ac */ /* 0x000e620008000800 */
[----:B------:R-:W-:Y:S02]  /*53c0*/  UIMAD.WIDE.U32 UR4, UR62, UR59, URZ ;  /* 0x0000003b3e0472a5 */ /* 0x000fe4000f8e00ff */
[----:B------:R-:W-:Y:S02]  /*53d0*/  UIMAD.WIDE.U32 UR6, UR63, UR56, URZ ;  /* 0x000000383f0672a5 */ /* 0x000fe4000f8e00ff */
[----:B------:R-:W-:Y:S02]  /*53e0*/  UISETP.NE.AND UP0, UPT, UR58, 0x1, UPT ;  /* 0x000000013a00788c */ /* 0x000fe4000bf05270 */
[----:B------:R-:W-:Y:S02]  /*53f0*/  UIMAD.WIDE.U32 UR8, UR37, UR59, URZ ;  /* 0x0000003b250872a5 */ /* 0x000fe4000f8e00ff */
[----:B------:R-:W-:Y:S02]  /*5400*/  UIMAD.WIDE.U32 UR10, UR38, UR56, URZ ;  /* 0x00000038260a72a5 */ /* 0x000fe4000f8e00ff */
[----:B------:R-:W-:Y:S02]  /*5410*/  UISETP.NE.AND UP1, UPT, UR41, 0x1, UPT ;  /* 0x000000012900788c */ /* 0x000fe4000bf25270 */
[----:B------:R-:W-:Y:S01]  /*5420*/  UISETP.NE.AND UP2, UPT, UR40, 0x1, UPT ;  /* 0x000000012800788c */ /* 0x000fe2000bf45270 */
[----:B------:R-:W-:Y:S02]  /*5430*/  UMOV UR4, UR5 ;  /* 0x0000000500047c82 */ /* 0x000fe40008000000 */
[----:B-1----:R-:W-:Y:S03]  /*5440*/  USHF.R.U32.HI UR5, URZ, UR12, UR4 ;  /* 0x0000000cff057299 */ /* 0x002fe60008011604 */
[----:B------:R-:W-:Y:S02]  /*5450*/  UMOV UR4, UR7 ;  /* 0x0000000700047c82 */ /* 0x000fe40008000000 */
[----:B------:R-:W-:Y:S02]  /*5460*/  USHF.R.U32.HI UR7, URZ, UR57, UR4 ;  /* 0x00000039ff077299 */ /* 0x000fe40008011604 */
[----:B------:R-:W-:Y:S02]  /*5470*/  USEL UR4, UR62, UR5, !UP0 ;  /* 0x000000053e047287 */ /* 0x000fe4000c000000 */
[----:B------:R-:W-:Y:S01]  /*5480*/  USEL UR7, UR63, UR7, !UP1 ;  /* 0x000000073f077287 */ /* 0x000fe2000c800000 */
[----:B------:R-:W-:Y:S01]  /*5490*/  UMOV UR5, UR9 ;  /* 0x0000000900057c82 */ /* 0x000fe20008000000 */
[----:B------:R-:W-:Y:S02]  /*54a0*/  UIMAD.WIDE.U32 UR8, UR4, UR42, URZ ;  /* 0x0000002a040872a5 */ /* 0x000fe4000f8e00ff */
[----:B------:R-:W-:Y:S03]  /*54b0*/  USHF.R.U32.HI UR6, URZ, UR12, UR5 ;  /* 0x0000000cff067299 */ /* 0x000fe60008011605 */
[----:B------:R-:W-:Y:S01]  /*54c0*/  UMOV UR5, UR11 ;  /* 0x0000000b00057c82 */ /* 0x000fe20008000000 */
[----:B------:R-:W-:Y:S02]  /*54d0*/  UIMAD.WIDE.U32 UR10, UR7, UR42, URZ ;  /* 0x0000002a070a72a5 */ /* 0x000fe4000f8e00ff */
[----:B------:R-:W-:Y:S02]  /*54e0*/  USHF.R.U32.HI UR12, URZ, UR57, UR5 ;  /* 0x00000039ff0c7299 */ /* 0x000fe40008011605 */
[----:B------:R-:W-:Y:S01]  /*54f0*/  USEL UR6, UR37, UR6, !UP0 ;  /* 0x0000000625067287 */ /* 0x000fe2000c000000 */
[----:B------:R-:W-:Y:S02]  /*5500*/  UMOV UR5, UR9 ;  /* 0x0000000900057c82 */ /* 0x000fe40008000000 */
[----:B------:R-:W-:Y:S01]  /*5510*/  UMOV UR10, UR11 ;  /* 0x0000000b000a7c82 */ /* 0x000fe20008000000 */
[----:B------:R-:W-:Y:S02]  /*5520*/  @UP2 USHF.R.U32.HI UR4, URZ, UR43, UR5 ;  /* 0x0000002bff042299 */ /* 0x000fe40008011605 */
[----:B------:R-:W-:Y:S02]  /*5530*/  @UP2 USHF.R.U32.HI UR7, URZ, UR43, UR10 ;  /* 0x0000002bff072299 */ /* 0x000fe4000801160a */
[----:B------:R-:W-:Y:S02]  /*5540*/  UIMAD UR4, UR40, UR4, URZ ;  /* 0x00000004280472a4 */ /* 0x000fe4000f8e02ff */
[----:B------:R-:W-:Y:S02]  /*5550*/  UIMAD.WIDE.U32 UR10, UR6, UR42, URZ ;  /* 0x0000002a060a72a5 */ /* 0x000fe4000f8e00ff */
[----:B------:R-:W-:Y:S02]  /*5560*/  USEL UR5, UR38, UR12, !UP1 ;  /* 0x0000000c26057287 */ /* 0x000fe4000c800000 */
[----:B------:R-:W-:Y:S02]  /*5570*/  UIMAD UR8, UR40, UR7, URZ ;  /* 0x00000007280872a4 */ /* 0x000fe4000f8e02ff */
[----:B------:R-:W-:Y:S03]  /*5580*/  UISETP.GE.AND UP0, UPT, UR6, UR4, UPT ;  /* 0x000000040600728c */ /* 0x000fe6000bf06270 */
[----:B------:R-:W-:Y:S01]  /*5590*/  UMOV UR4, UR11 ;  /* 0x0000000b00047c82 */ /* 0x000fe20008000000 */
[----:B------:R-:W-:Y:S02]  /*55a0*/  UISETP.GE.OR UP0, UPT, UR5, UR8, UP0 ;  /* 0x000000080500728c */ /* 0x000fe40008706670 */
[----:B------:R-:W-:Y:S02]  /*55b0*/  USHF.R.U32.HI UR4, URZ, UR43, UR4 ;  /* 0x0000002bff047299 */ /* 0x000fe40008011604 */
[----:B------:R-:W-:Y:S02]  /*55c0*/  UIMAD.WIDE.U32 UR8, UR5, UR42, URZ ;  /* 0x0000002a050872a5 */ /* 0x000fe4000f8e00ff */
[----:B------:R-:W-:Y:S02]  /*55d0*/  USEL UR11, UR6, UR4, !UP2 ;  /* 0x00000004060b7287 */ /* 0x000fe4000d000000 */
[----:B------:R-:W-:Y:S02]  /*55e0*/  UIADD3 UR8, UPT, UPT, -UR5, URZ, URZ ;  /* 0x000000ff05087290 */ /* 0x000fe4000fffe1ff */
[----:B------:R-:W-:Y:S01]  /*55f0*/  UIADD3 UR10, UPT, UPT, -UR11, URZ, URZ ;  /* 0x000000ff0b0a7290 */ /* 0x000fe2000fffe1ff */
[----:B------:R-:W-:Y:S01]  /*5600*/  @!UP0 UMOV UR4, UR9 ;  /* 0x0000000900048c82 */ /* 0x000fe20008000000 */
[----:B------:R-:W-:Y:S02]  /*5610*/  UIADD3 UR9, UPT, UPT, -UR6, URZ, URZ ;  /* 0x000000ff06097290 */ /* 0x000fe4000fffe1ff */
[----:B------:R-:W-:Y:S02]  /*5620*/  @!UP0 USHF.R.U32.HI UR4, URZ, UR43, UR4 ;  /* 0x0000002bff048299 */ /* 0x000fe40008011604 */
[----:B------:R-:W-:Y:S02]  /*5630*/  UIMAD UR10, UR40, UR10, UR6 ;  /* 0x0000000a280a72a4 */ /* 0x000fe4000f8e0206 */
[----:B------:R-:W-:Y:S04]  /*5640*/  @!UP0 USEL UR4, UR5, UR4, !UP2 ;  /* 0x0000000405048287 */ /* 0x000fe8000d000000 */
[----:B------:R-:W-:Y:S02]  /*5650*/  @!UP0 UIMAD UR10, UR7, UR10, UR4 ;  /* 0x0000000a070a82a4 */ /* 0x000fe4000f8e0204 */
[----:B------:R-:W-:Y:S02]  /*5660*/  @!UP0 UIADD3 UR11, UPT, UPT, UR11, -UR4, URZ ;  /* 0x800000040b0b8290 */ /* 0x000fe4000fffe0ff */
[----:B------:R-:W-:Y:S02]  /*5670*/  UIMAD UR7, UR41, UR8, UR38 ;  /* 0x00000008290772a4 */ /* 0x000fe4000f8e0226 */
[----:B------:R-:W-:Y:S02]  /*5680*/  @!UP0 UIMAD UR6, UR11, UR40, UR5 ;  /* 0x000000280b0682a4 */ /* 0x000fe4000f8e0205 */
[----:B------:R-:W-:Y:S01]  /*5690*/  UIMAD UR4, UR58, UR9, UR37 ;  /* 0x000000093a0472a4 */ /* 0x000fe2000f8e0225 */
[----:B------:R-:W-:Y:S02]  /*56a0*/  @!UP0 UMOV UR5, UR10 ;  /* 0x0000000a00058c82 */ /* 0x000fe40008000000 */
[----:B------:R-:W-:Y:S02]  /*56b0*/  UIMAD UR38, UR5, UR41, UR7 ;  /* 0x00000029052672a4 */ /* 0x000fe4000f8e0207 */
[----:B------:R-:W-:Y:S11]  /*56c0*/  UIMAD UR37, UR6, UR58, UR4 ;  /* 0x0000003a062572a4 */ /* 0x000ff6000f8e0204 */
[----:B------:R-:W-:Y:S01]  /*56d0*/  @!UPT UIADD3 URZ, UPT, UPT, URZ, URZ, URZ ;  /* 0x000000fffffff290 */ /* 0x000fe2000fffe0ff */
.L_x_89:
[----:B------:R-:W-:Y:S01]  /*56e0*/  UISETP.NE.AND UP0, UPT, UR39, 0x1, UPT ;  /* 0x000000012700788c */ /* 0x000fe2000bf05270 */
[----:B------:R-:W-:Y:S01]  /*56f0*/  R2UR UR11, R68 ;  /* 0x00000000440b72ca */ /* 0x000fe200000e0000 */
[----:B------:R-:W-:Y:S01]  /*5700*/  USHF.L.U32 UR50, UR26, 0x6, URZ ;  /* 0x000000061a327899 */ /* 0x000fe200080006ff */
[----:B------:R-:W-:Y:S01]  /*5710*/  IADD3 R59, PT, PT, R59, 0x1, RZ ;  /* 0x000000013b3b7810 */ /* 0x000fe20007ffe0ff */
[----:B------:R-:W-:Y:S07]  /*5720*/  USHF.L.U32 UR49, UR30, 0x6, URZ ;  /* 0x000000061e317899 */ /* 0x000fee00080006ff */
[----:B------:R-:W1:Y:S01]  /*5730*/  @!UP0 LDCU.128 UR12, c[0x0][0xb10] ;  /* 0x00016200ff0c87ac */ /* 0x000e620008000c00 */
[----:B------:R-:W2:Y:S01]  /*5740*/  @!UP0 LDCU UR5, c[0x0][0xb0c] ;  /* 0x00016180ff0587ac */ /* 0x000ea20008000800 */
[----:B------:R-:W3:Y:S01]  /*5750*/  @!UP0 LDCU UR10, c[0x0][0xb20] ;  /* 0x00016400ff0a87ac */ /* 0x000ee20008000800 */
[----:B-1----:R-:W-:Y:S02]  /*5760*/  UIMAD.WIDE.U32 UR8, UR38, UR12, URZ ;  /* 0x0000000c260872a5 */ /* 0x002fe4000f8e00ff */
[----:B------:R-:W-:Y:S02]  /*5770*/  UIMAD.WIDE.U32 UR6, UR37, UR15, URZ ;  /* 0x0000000f250672a5 */ /* 0x000fe4000f8e00ff */
[----:B------:R-:W-:Y:S03]  /*5780*/  @!UP0 UISETP.NE.AND UP1, UPT, UR14, 0x1, UPT ;  /* 0x000000010e00888c */ /* 0x000fe6000bf25270 */
[----:B------:R-:W-:Y:S01]  /*5790*/  @!UP0 UMOV UR4, UR9 ;  /* 0x0000000900048c82 */ /* 0x000fe20008000000 */
[----:B--2---:R-:W-:Y:S02]  /*57a0*/  @!UP0 UISETP.NE.AND UP2, UPT, UR5, 0x1, UPT ;  /* 0x000000010500888c */ /* 0x004fe4000bf45270 */
[----:B------:R-:W-:Y:S01]  /*57b0*/  @!UP0 USHF.R.U32.HI UR4, URZ, UR13, UR4 ;  /* 0x0000000dff048299 */ /* 0x000fe20008011604 */
[----:B------:R-:W-:Y:S02]  /*57c0*/  @!UP0 UMOV UR6, UR7 ;  /* 0x0000000700068c82 */ /* 0x000fe40008000000 */
[----:B---3--:R-:W-:Y:S02]  /*57d0*/  @!UP0 USHF.R.U32.HI UR6, URZ, UR10, UR6 ;  /* 0x0000000aff068299 */ /* 0x008fe40008011606 */
[----:B------:R-:W-:Y:S02]  /*57e0*/  @!UP0 USEL UR7, UR38, UR4, !UP2 ;  /* 0x0000000426078287 */ /* 0x000fe4000d000000 */
[----:B------:R-:W-:Y:S04]  /*57f0*/  @!UP0 USEL UR6, UR37, UR6, !UP1 ;  /* 0x0000000625068287 */ /* 0x000fe8000c800000 */
[----:B------:R-:W-:Y:S02]  /*5800*/  @!UP0 UIADD3 UR4, UPT, UPT, -UR7, UR6, URZ ;  /* 0x0000000607048290 */ /* 0x000fe4000fffe1ff */
[----:B------:R-:W-:Y:S02]  /*5810*/  @!UP0 UIADD3 UR6, UPT, UPT, UR7, -UR6, URZ ;  /* 0x8000000607068290 */ /* 0x000fe4000fffe0ff */
[----:B------:R-:W-:Y:S02]  /*5820*/  @!UP0 UIMAD UR38, UR4, UR5, UR38 ;  /* 0x00000005042682a4 */ /* 0x000fe4000f8e0226 */
[----:B------:R-:W-:Y:S02]  /*5830*/  @!UP0 UIMAD UR37, UR6, UR14, UR37 ;  /* 0x0000000e062582a4 */ /* 0x000fe4000f8e0225 */
[----:B------:R-:W-:Y:S09]  /*5840*/  ULOP3.LUT UP0, URZ, UR11, 0x3f0, URZ, 0xc0, !UPT ;  /* 0x000003f00bff7892 */ /* 0x000ff2000f80c0ff */
[----:B------:R-:W-:Y:S05]  /*5850*/  BRA.U !UP0, `(.L_x_90) ;  /* 0x00000001087c7547 */ /* 0x000fea000b800000 */
[----:B------:R-:W1:Y:S01]  /*5860*/  LDCU.64 UR8, c[0x4][0x80] ;  /* 0x01001000ff0877ac */ /* 0x000e620008000a00 */
[----:B------:R-:W-:Y:S01]  /*5870*/  MOV R2, 0x0 ;  /* 0x0000000000027802 */ /* 0x000fe20000000f00 */
[----:B------:R-:W-:Y:S02]  /*5880*/  HFMA2 R12, -RZ, RZ, 0, 5.9604644775390625e-08 ;  /* 0x00000001ff0c7431 */ /* 0x000fe400000001ff */
[----:B------:R-:W-:Y:S01]  /*5890*/  IMAD.MOV.U32 R8, RZ, RZ, 0x70 ;  /* 0x00000070ff087424 */ /* 0x000fe200078e00ff */
[----:B------:R2:W3:Y:S01]  /*58a0*/  LDC.64 R14, c[0x4][R2] ;  /* 0x01000000020e7b82 */ /* 0x0004e20000000a00 */
[----:B------:R-:W4:Y:S01]  /*58b0*/  LDCU.64 UR6, c[0x4][0x88] ;  /* 0x01001100ff0677ac */ /* 0x000f220008000a00 */
[----:B------:R-:W-:Y:S01]  /*58c0*/  IMAD.MOV.U32 R13, RZ, RZ, RZ ;  /* 0x000000ffff0d7224 */ /* 0x000fe200078e00ff */
[----:B------:R-:W2:Y:S01]  /*58d0*/  LDCU.64 UR4, c[0x4][0x8] ;  /* 0x01000100ff0477ac */ /* 0x000ea20008000a00 */
[----:B-1----:R-:W-:Y:S01]  /*58e0*/  MOV R5, UR9 ;  /* 0x0000000900057c02 */ /* 0x002fe20008000f00 */
[----:B------:R-:W-:Y:S01]  /*58f0*/  IMAD.U32 R4, RZ, RZ, UR8 ;  /* 0x00000008ff047e24 */ /* 0x000fe2000f8e00ff */
[----:B----4-:R-:W-:Y:S01]  /*5900*/  MOV R7, UR7 ;  /* 0x0000000700077c02 */ /* 0x010fe20008000f00 */
[----:B------:R-:W-:Y:S01]  /*5910*/  IMAD.U32 R6, RZ, RZ, UR6 ;  /* 0x00000006ff067e24 */ /* 0x000fe2000f8e00ff */
[----:B--2---:R-:W-:Y:S01]  /*5920*/  MOV R11, UR5 ;  /* 0x00000005000b7c02 */ /* 0x004fe20008000f00 */
[----:B------:R-:W-:Y:S02]  /*5930*/  IMAD.U32 R10, RZ, RZ, UR4 ;  /* 0x00000004ff0a7e24 */ /* 0x000fe4000f8e00ff */
[----:B------:R-:W-:Y:S07]  /*5940*/  LEPC R20, `(.L_x_91) ;  /* 0x000000001014794e */ /* 0x000fee0000000000 */
[----:B---3-5:R-:W-:Y:S05]  /*5950*/  CALL.ABS.NOINC R14 ;  /* 0x000000000e007343 */ /* 0x028fea0003c00000 */
.L_x_91:
[----:B------:R-:W1:Y:S01]  /*5960*/  LDCU.64 UR8, c[0x4][0x80] ;  /* 0x01001000ff0877ac */ /* 0x000e620008000a00 */
[----:B------:R-:W2:Y:S01]  /*5970*/  LDC.64 R2, c[0x4][R2] ;  /* 0x0100000002027b82 */ /* 0x000ea20000000a00 */
[----:B------:R-:W-:Y:S02]  /*5980*/  HFMA2 R12, -RZ, RZ, 0, 5.9604644775390625e-08 ;  /* 0x00000001ff0c7431 */ /* 0x000fe400000001ff */
[----:B------:R-:W-:Y:S02]  /*5990*/  IMAD.MOV.U32 R8, RZ, RZ, 0x70 ;  /* 0x00000070ff087424 */ /* 0x000fe400078e00ff */
[----:B------:R-:W-:Y:S01]  /*59a0*/  IMAD.MOV.U32 R13, RZ, RZ, RZ ;  /* 0x000000ffff0d7224 */ /* 0x000fe200078e00ff */
[----:B------:R-:W3:Y:S01]  /*59b0*/  LDCU.64 UR6, c[0x4][0x88] ;  /* 0x01001100ff0677ac */ /* 0x000ee20008000a00 */
[----:B------:R-:W4:Y:S01]  /*59c0*/  LDCU.64 UR4, c[0x4][0x8] ;  /* 0x01000100ff0477ac */ /* 0x000f220008000a00 */
[----:B-1----:R-:W-:Y:S02]  /*59d0*/  MOV R4, UR8 ;  /* 0x0000000800047c02 */ /* 0x002fe40008000f00 */
[----:B------:R-:W-:Y:S02]  /*59e0*/  MOV R5, UR9 ;  /* 0x0000000900057c02 */ /* 0x000fe40008000f00 */
[----:B---3--:R-:W-:Y:S01]  /*59f0*/  MOV R7, UR7 ;  /* 0x0000000700077c02 */ /* 0x008fe20008000f00 */
[----:B------:R-:W-:Y:S01]  /*5a00*/  IMAD.U32 R6, RZ, RZ, UR6 ;  /* 0x00000006ff067e24 */ /* 0x000fe2000f8e00ff */
[----:B----4-:R-:W-:Y:S01]  /*5a10*/  MOV R11, UR5 ;  /* 0x00000005000b7c02 */ /* 0x010fe20008000f00 */
[----:B------:R-:W-:Y:S02]  /*5a20*/  IMAD.U32 R10, RZ, RZ, UR4 ;  /* 0x00000004ff0a7e24 */ /* 0x000fe4000f8e00ff */
[----:B------:R-:W-:Y:S07]  /*5a30*/  LEPC R20, `(.L_x_90) ;  /* 0x000000001014794e */ /* 0x000fee0000000000 */
[----:B--2---:R-:W-:Y:S05]  /*5a40*/  CALL.ABS.NOINC R2 ;  /* 0x0000000002007343 */ /* 0x004fea0003c00000 */
.L_x_90:
[----:B------:R-:W-:Y:S02]  /*5a50*/  R2UR UR6, R57 ;  /* 0x00000000390672ca */ /* 0x000fe400000e0000 */
[----:B------:R-:W-:Y:S02]  /*5a60*/  R2UR UR5, R66 ;  /* 0x00000000420572ca */ /* 0x000fe400000e0000 */
[----:B------:R-:W-:Y:S02]  /*5a70*/  R2UR UR4, R65 ;  /* 0x00000000410472ca */ /* 0x000fe400000e0000 */
[----:B------:R-:W-:Y:S02]  /*5a80*/  ISETP.NE.U32.AND P4, PT, R50, RZ, PT ;  /* 0x000000ff3200720c */ /* 0x000fe40003f85070 */
[----:B------:R-:W-:Y:S02]  /*5a90*/  ISETP.NE.U32.AND P2, PT, RZ, UR60, PT ;  /* 0x0000003cff007c0c */ /* 0x000fe4000bf45070 */
[----:B------:R-:W-:Y:S02]  /*5aa0*/  ISETP.NE.AND.EX P4, PT, R51, RZ, PT, P4 ;  /* 0x000000ff3300720c */ /* 0x000fe40003f85340 */
[----:B------:R-:W-:Y:S01]  /*5ab0*/  ISETP.NE.AND.EX P2, PT, RZ, UR61, PT, P2 ;  /* 0x0000003dff007c0c */ /* 0x000fe2000bf45320 */
[----:B------:R-:W-:Y:S02]  /*5ac0*/  UISETP.NE.AND UP2, UPT, UR6, URZ, UPT ;  /* 0x000000ff0600728c */ /* 0x000fe4000bf45270 */
[----:B------:R-:W-:Y:S04]  /*5ad0*/  UISETP.NE.U32.AND UP0, UPT, UR5, URZ, UPT ;  /* 0x000000ff0500728c */ /* 0x000fe8000bf05070 */
[----:B------:R-:W-:Y:S01]  /*5ae0*/  UISETP.NE.AND.EX UP1, UPT, UR4, URZ, UPT, UP0 ;  /* 0x000000ff0400728c */ /* 0x000fe2000bf25300 */
[----:B------:R-:W-:Y:S01]  /*5af0*/  PLOP3.LUT P1, PT, PT, PT, UP2, 0x80, 0x8 ;  /* 0x000000000008781c */ /* 0x000fe20003f2f028 */
[----:B------:R-:W-:Y:S03]  /*5b00*/  UPLOP3.LUT UP0, UPT, UPT, UPT, UPT, 0x40, 0x4 ;  /* 0x000000000004789c */ /* 0x000fe60003f0e870 */
[----:B------:R-:W-:Y:S06]  /*5b10*/  @UP2 UPLOP3.LUT UP0, UPT, UPT, UPT, UP1, 0x80, 0x8 ;  /* 0x000000000008289c */ /* 0x000fec0003f0f010 */
[----:B------:R-:W-:Y:S01]  /*5b20*/  PLOP3.LUT P0, PT, PT, PT, UP0, 0x80, 0x8 ;  /* 0x000000000008781c */ /* 0x000fe20003f0f008 */
[----:B------:R-:W-:Y:S01]  /*5b30*/  @!UPT UIADD3 URZ, UPT, UPT, URZ, URZ, URZ ;  /* 0x000000fffffff290 */ /* 0x000fe2000fffe0ff */
[----:B------:R-:W-:Y:S11]  /*5b40*/  BRA.U !UP1, `(.L_x_92) ;  /* 0x0000000109407547 */ /* 0x000ff6000b800000 */
[----:B------:R-:W-:Y:S01]  /*5b50*/  UISETP.NE.U32.AND UP0, UPT, UR60, URZ, UPT ;  /* 0x000000ff3c00728c */ /* 0x000fe2000bf05070 */
[----:B------:R-:W-:Y:S01]  /*5b60*/  R2UR UR6, R66 ;  /* 0x00000000420672ca */ /* 0x000fe200000e0000 */
[----:B------:R-:W1:Y:S01]  /*5b70*/  LDCU.64 UR8, c[0x0][0x358] ;  /* 0x00006b00ff0877ac */ /* 0x000e620008000a00 */
[----:B------:R-:W-:Y:S02]  /*5b80*/  HFMA2 R53, -RZ, RZ, 0, 5.9604644775390625e-08 ;  /* 0x00000001ff357431 */ /* 0x000fe400000001ff */
[----:B------:R-:W-:Y:S01]  /*5b90*/  IMAD.MOV.U32 R0, RZ, RZ, 0x1 ;  /* 0x00000001ff007424 */ /* 0x000fe200078e00ff */
[----:B------:R-:W-:Y:S06]  /*5ba0*/  UISETP.NE.AND.EX UP0, UPT, UR61, URZ, UPT, UP0 ;  /* 0x000000ff3d00728c */ /* 0x000fec000bf05300 */
[----:B------:R-:W-:Y:S05]  /*5bb0*/  PLOP3.LUT P3, PT, PT, PT, UP0, 0x80, 0x8 ;  /* 0x000000000008781c */ /* 0x000fea0003f6f008 */
[----:B------:R-:W2:Y:S01]  /*5bc0*/  @UP0 LDCU.64 UR4, c[0x0][0x888] ;  /* 0x00011100ff0407ac */ /* 0x000ea20008000a00 */
[----:B------:R-:W-:Y:S07]  /*5bd0*/  @UP0 UIMAD UR6, UR36, UR6, URZ ;  /* 0x00000006240602a4 */ /* 0x000fee000f8e02ff */
[----:B------:R-:W-:Y:S01]  /*5be0*/  @!P3 PRMT R53, R0, 0x7610, R53 ;  /* 0x000076100035b816 */ /* 0x000fe20000000035 */
[----:B--2---:R-:W-:Y:S06]  /*5bf0*/  @UP0 UIMAD.WIDE UR4, UR6, 0x4, UR4 ;  /* 0x00000004060408a5 */ /* 0x004fec000f8e0204 */
[----:B-----5:R-:W-:Y:S02]  /*5c00*/  IMAD.U32 R26, RZ, RZ, UR4 ;  /* 0x00000004ff1a7e24 */ /* 0x020fe4000f8e00ff */
[----:B------:R-:W-:Y:S03]  /*5c10*/  IMAD.U32 R27, RZ, RZ, UR5 ;  /* 0x00000005ff1b7e24 */ /* 0x000fe6000f8e00ff */
[----:B------:R-:W2:Y:S02]  /*5c20*/  @!UP0 LDCU UR4, c[0x0][0x880] ;  /* 0x00011000ff0487ac */ /* 0x000ea40008000800 */
[----:B-1----:R1:W5:Y:S02]  /*5c30*/  @P3 LDG.E R26, desc[UR8][R26.64] ;  /* 0x000000081a1a3981 */ /* 0x002364000c1e1900 */
[----:B-12---:R-:W-:Y:S02]  /*5c40*/  @!P3 MOV R26, UR4 ;  /* 0x00000004001abc02 */ /* 0x006fe40008000f00 */
.L_x_92:
[----:B------:R-:W-:Y:S05]  /*5c50*/  @!P4 BRA `(.L_x_93) ;  /* 0x000000000024c947 */ /* 0x000fea0003800000 */
[----:B------:R-:W-:Y:S01]  /*5c60*/  ISETP.NE.U32.AND P3, PT, R48, RZ, PT ;  /* 0x000000ff3000720c */ /* 0x000fe20003f65070 */
[----:B------:R-:W1:Y:S03]  /*5c70*/  LDCU.64 UR4, c[0x0][0x358] ;  /* 0x00006b00ff0477ac */ /* 0x000e660008000a00 */
[----:B------:R-:W-:Y:S11]  /*5c80*/  ISETP.NE.AND.EX P3, PT, R49, RZ, PT, P3 ;  /* 0x000000ff3100720c */ /* 0x000ff60003f65330 */
[----:B------:R-:W-:Y:S02]  /*5c90*/  @!UPT UIADD3 URZ, UPT, UPT, URZ, URZ, URZ ;  /* 0x000000fffffff290 */ /* 0x000fe4000fffe0ff */
[----:B------:R-:W2:Y:S01]  /*5ca0*/  @P3 LDC.64 R2, c[0x0][0x8a8] ;  /* 0x00022a00ff023b82 */ /* 0x000ea20000000a00 */
[----:B------:R-:W-:Y:S04]  /*5cb0*/  @P3 IMAD R0, R50, UR36, RZ ;  /* 0x0000002432003c24 */ /* 0x000fe8000f8e02ff */
[----:B--2---:R-:W-:Y:S05]  /*5cc0*/  @P3 IMAD.WIDE R2, R0, 0x4, R2 ;  /* 0x0000000400023825 */ /* 0x004fea00078e0202 */
[----:B-1---5:R1:W5:Y:S02]  /*5cd0*/  @P3 LDG.E R24, desc[UR4][R2.64] ;  /* 0x0000000402183981 */ /* 0x022364000c1e1900 */
[----:B-1----:R-:W2:Y:S02]  /*5ce0*/  @!P3 LDC R24, c[0x0][0x8a0] ;  /* 0x00022800ff18bb82 */ /* 0x002ea40000000800 */
.L_x_93:
[----:B-----5:R-:W-:Y:S01]  /*5cf0*/  FSETP.NEU.AND P3, PT, R26, RZ, PT ;  /* 0x000000ff1a00720b */ /* 0x020fe20003f6d000 */
[----:B------:R-:W-:Y:S01]  /*5d00*/  IMAD.U32 R2, RZ, RZ, UR46 ;  /* 0x0000002eff027e24 */ /* 0x000fe2000f8e00ff */
[----:B------:R-:W-:Y:S01]  /*5d10*/  SEL R5, RZ, 0xffffffff, P2 ;  /* 0xffffffffff057807 */ /* 0x000fe20001000000 */
[----:B------:R-:W-:Y:S01]  /*5d20*/  ULOP3.LUT UR4, UR55, 0x1, URZ, 0x3c, !UPT ;  /* 0x0000000137047892 */ /* 0x000fe2000f8e3cff */
[----:B------:R-:W-:Y:S01]  /*5d30*/  @P1 LOP3.LUT P2, RZ, R53, 0xff, RZ, 0xc0, !PT ;  /* 0x000000ff35ff1812 */ /* 0x000fe2000784c0ff */
[----:B------:R-:W-:Y:S01]  /*5d40*/  BSSY B1, `(.L_x_94) ;  /* 0x000004b000017945 */ /* 0x000fe20003800000 */
[----:B------:R-:W-:Y:S01]  /*5d50*/  @P1 SEL R0, RZ, 0xffffffff, P3 ;  /* 0xffffffffff001807 */ /* 0x000fe20001800000 */
[----:B------:R-:W-:Y:S01]  /*5d60*/  IMAD.MOV.U32 R76, RZ, RZ, 0x1 ;  /* 0x00000001ff4c7424 */ /* 0x000fe200078e00ff */
[----:B------:R-:W-:Y:S01]  /*5d70*/  LEA R2, R2, UR44, 0x3 ;  /* 0x0000002c02027c11 */ /* 0x000fe2000f8e18ff */
[----:B------:R-:W-:Y:S01]  /*5d80*/  IMAD.U32 R74, RZ, RZ, UR4 ;  /* 0x00000004ff4a7e24 */ /* 0x000fe2000f8e00ff */
[----:B------:R-:W-:Y:S01]  /*5d90*/  @P0 SEL R0, R5, R0, !P2 ;  /* 0x0000000005000207 */ /* 0x000fe20005000000 */
[----:B------:R-:W-:Y:S01]  /*5da0*/  IMAD.U32 R75, RZ, RZ, UR46 ;  /* 0x0000002eff4b7e24 */ /* 0x000fe2000f8e00ff */
[----:B------:R-:W-:Y:S02]  /*5db0*/  LEA R71, R22, UR44, 0x3 ;  /* 0x0000002c16477c11 */ /* 0x000fe4000f8e18ff */
[----:B------:R-:W-:Y:S02]  /*5dc0*/  CS2R R38, SRZ ;  /* 0x0000000000267805 */ /* 0x000fe4000001ff00 */
[----:B------:R-:W-:Y:S02]  /*5dd0*/  @P1 LOP3.LUT R0, R0, 0x1, RZ, 0xc0, !PT ;  /* 0x0000000100001812 */ /* 0x000fe400078ec0ff */
[----:B------:R-:W-:Y:S02]  /*5de0*/  CS2R R36, SRZ ;  /* 0x0000000000247805 */ /* 0x000fe4000001ff00 */
[----:B------:R-:W-:Y:S02]  /*5df0*/  SHF.L.U32 R3, R61, 0x1f, RZ ;  /* 0x0000001f3d037819 */ /* 0x000fe400000006ff */
[----:B------:R-:W-:Y:S02]  /*5e00*/  CS2R R34, SRZ ;  /* 0x0000000000227805 */ /* 0x000fe4000001ff00 */
[----:B------:R-:W-:Y:S02]  /*5e10*/  ISETP.NE.U32.OR P5, PT, R0, 0x1, !P1 ;  /* 0x000000010000780c */ /* 0x000fe40004fa5470 */
[----:B------:R-:W-:Y:S02]  /*5e20*/  CS2R R32, SRZ ;  /* 0x0000000000207805 */ /* 0x000fe4000001ff00 */
[----:B------:R-:W-:Y:S02]  /*5e30*/  PLOP3.LUT P2, PT, PT, PT, UP1, 0x80, 0x8 ;  /* 0x000000000008781c */ /* 0x000fe40003f4f018 */
[----:B------:R-:W-:Y:S02]  /*5e40*/  CS2R R42, SRZ ;  /* 0x00000000002a7805 */ /* 0x000fe4000001ff00 */
[----:B------:R-:W-:Y:S02]  /*5e50*/  LEA.HI R25, R22, R22, RZ, 0x1 ;  /* 0x0000001616197211 */ /* 0x000fe400078f08ff */
[----:B------:R-:W-:Y:S02]  /*5e60*/  CS2R R40, SRZ ;  /* 0x0000000000287805 */ /* 0x000fe4000001ff00 */
[----:B------:R-:W-:Y:S02]  /*5e70*/  LOP3.LUT P4, R58, R53, 0xff, RZ, 0xc0, !PT ;  /* 0x000000ff353a7812 */ /* 0x000fe4000788c0ff */
[----:B------:R-:W-:Y:S02]  /*5e80*/  CS2R R46, SRZ ;  /* 0x00000000002e7805 */ /* 0x000fe4000001ff00 */
[----:B------:R-:W-:Y:S02]  /*5e90*/  SEL R4, RZ, 0xffffffff, P3 ;  /* 0xffffffffff047807 */ /* 0x000fe40001800000 */
[----:B------:R-:W-:Y:S02]  /*5ea0*/  CS2R R44, SRZ ;  /* 0x00000000002c7805 */ /* 0x000fe4000001ff00 */
[----:B------:R-:W-:Y:S02]  /*5eb0*/  P2R R70, PR, RZ, 0x20 ;  /* 0x00000020ff467803 */ /* 0x000fe40000000000 */
[----:B------:R-:W-:Y:S02]  /*5ec0*/  @P5 SHF.L.U32 R0, R74, 0x1f, RZ ;  /* 0x0000001f4a005819 */ /* 0x000fe400000006ff */
[----:B------:R-:W-:Y:S02]  /*5ed0*/  @P2 SEL R4, R5, R4, !P4 ;  /* 0x0000000405042207 */ /* 0x000fe40006000000 */
[----:B------:R1:W3:Y:S02]  /*5ee0*/  @P5 SYNCS.PHASECHK.TRANS64.TRYWAIT P1, [R2+URZ+0x50], R0 ;  /* 0x00005000020055a7 */ /* 0x0002e400080211ff */
[----:B------:R-:W-:Y:S04]  /*5ef0*/  LOP3.LUT R4, R4, 0x1, RZ, 0xc0, !PT ;  /* 0x0000000104047812 */ /* 0x000fe800078ec0ff */
[----:B------:R-:W-:Y:S04]  /*5f00*/  ISETP.NE.U32.AND P2, PT, R4, 0x1, PT ;  /* 0x000000010400780c */ /* 0x000fe80003f45070 */
[----:B------:R-:W-:Y:S01]  /*5f10*/  P2R R77, PR, RZ, 0x4 ;  /* 0x00000004ff4d7803 */ /* 0x000fe20000000000 */
[----:B------:R4:W2:Y:S01]  /*5f20*/  SYNCS.PHASECHK.TRANS64.TRYWAIT P0, [R71+URZ+0xb0], R3 ;  /* 0x0000b003470075a7 */ /* 0x0008a200080011ff */
[C---:B-1----:R-:W-:Y:S01]  /*5f30*/  IMAD.SHL.U32 R0, R25.reuse, 0x20, RZ ;  /* 0x0000002019007824 */ /* 0x042fe200078e00ff */
[----:B------:R-:W-:Y:S04]  /*5f40*/  LOP3.LUT R25, R25, 0xffe, RZ, 0xc0, !PT ;  /* 0x00000ffe19197812 */ /* 0x000fe800078ec0ff */
[----:B------:R-:W-:Y:S01]  /*5f50*/  LOP3.LUT R0, R0, 0xffffffc0, RZ, 0xc0, !PT ;  /* 0xffffffc000007812 */ /* 0x000fe200078ec0ff */
[----:B------:R-:W-:Y:S04]  /*5f60*/  IMAD.IADD R25, R22, 0x1, -R25 ;  /* 0x0000000116197824 */ /* 0x000fe800078e0a19 */
[----:B------:R-:W-:Y:S04]  /*5f70*/  IMAD.IADD R0, R23, 0x1, R0 ;  /* 0x0000000117007824 */ /* 0x000fe800078e0200 */
[----:B------:R-:W-:Y:S01]  /*5f80*/  IMAD R25, R25, 0x100000, R0 ;  /* 0x0010000019197824 */ /* 0x000fe200078e0200 */
[----:B---3--:R-:W-:Y:S01]  /*5f90*/  @P5 SEL R76, RZ, 0x1, !P1 ;  /* 0x00000001ff4c5807 */ /* 0x008fe20004800000 */
[----:B----4-:R-:W-:Y:S06]  /*5fa0*/  @!P5 BRA `(.L_x_95) ;  /* 0x000000000090d947 */ /* 0x010fec0003800000 */
[----:B------:R-:W-:Y:S01]  /*5fb0*/  HFMA2 R43, -RZ, RZ, 0, 0 ;  /* 0x00000000ff2b7431 */ /* 0x000fe200000001ff */
[----:B------:R-:W-:Y:S01]  /*5fc0*/  ISETP.NE.AND P1, PT, R76, RZ, PT ;  /* 0x000000ff4c00720c */ /* 0x000fe20003f25270 */
[----:B------:R-:W-:Y:S01]  /*5fd0*/  IMAD.U32 R5, RZ, RZ, UR46 ;  /* 0x0000002eff057e24 */ /* 0x000fe2000f8e00ff */
[----:B------:R-:W-:Y:S11]  /*5fe0*/  BSSY B0, `(.L_x_96) ;  /* 0x0000005000007945 */ /* 0x000ff60003800000 */
[----:B------:R-:W-:Y:S05]  /*5ff0*/  @P1 BRA `(.L_x_97) ;  /* 0x00000000000c1947 */ /* 0x000fea0003800000 */
[----:B------:R-:W-:Y:S04]  /*6000*/  SHF.L.U32 R0, R74, 0x1f, RZ ;  /* 0x0000001f4a007819 */ /* 0x000fe800000006ff */
[----:B------:R-:W1:Y:S02]  /*6010*/  SYNCS.PHASECHK.TRANS64.TRYWAIT P1, [R2+URZ+0x50], R0 ;  /* 0x00005000020075a7 */ /* 0x000e6400080211ff */
[----:B-1----:R-:W-:Y:S05]  /*6020*/  @!P1 BRA `(.L_x_98) ;  /* 0x0000002000689947 */ /* 0x002fea0003800000 */
.L_x_97:
[----:B------:R-:W-:Y:S05]  /*6030*/  BSYNC B0 ;  /* 0x0000000000007941 */ /* 0x000fea0003800000 */
.L_x_96:
[----:B------:R-:W-:Y:S01]  /*6040*/  ISETP.NE.AND P1, PT, R77, RZ, PT ;  /* 0x000000ff4d00720c */ /* 0x000fe20003f25270 */
[----:B------:R-:W-:Y:S01]  /*6050*/  IMAD.MOV.U32 R42, RZ, RZ, RZ ;  /* 0x000000ffff2a7224 */ /* 0x000fe200078e00ff */
[----:B------:R-:W-:Y:S02]  /*6060*/  CS2R R40, SRZ ;  /* 0x0000000000287805 */ /* 0x000fe4000001ff00 */
[----:B------:R-:W-:Y:S02]  /*6070*/  CS2R R46, SRZ ;  /* 0x00000000002e7805 */ /* 0x000fe4000001ff00 */
[----:B------:R-:W-:Y:S02]  /*6080*/  CS2R R44, SRZ ;  /* 0x00000000002c7805 */ /* 0x000fe4000001ff00 */
[----:B------:R-:W-:Y:S02]  /*6090*/  CS2R R34, SRZ ;  /* 0x0000000000227805 */ /* 0x000fe4000001ff00 */
[----:B------:R-:W-:Y:S02]  /*60a0*/  CS2R R32, SRZ ;  /* 0x0000000000207805 */ /* 0x000fe4000001ff00 */
[----:B------:R-:W-:Y:S02]  /*60b0*/  CS2R R38, SRZ ;  /* 0x0000000000267805 */ /* 0x000fe4000001ff00 */
[----:B------:R-:W-:Y:S01]  /*60c0*/  CS2R R36, SRZ ;  /* 0x0000000000247805 */ /* 0x000fe2000001ff00 */
[----:B------:R-:W-:Y:S01]  /*60d0*/  @P1 IMAD R5, R5, 0x800, R52 ;  /* 0x0000080005051824 */ /* 0x000fe200078e0234 */
[----:B------:R-:W-:Y:S05]  /*60e0*/  @P1 WARPSYNC.ALL ;  /* 0x0000000000001948 */ /* 0x000fea0003800000 */
[----:B------:R-:W-:Y:S01]  /*60f0*/  @P1 LEA R5, R5, UR44, 0x2 ;  /* 0x0000002c05051c11 */ /* 0x000fe2000f8e10ff */
[----:B------:R-:W-:Y:S04]  /*6100*/  UIADD3 UR4, UPT, UPT, UR46, 0x1, URZ ;  /* 0x000000012e047890 */ /* 0x000fe8000fffe0ff */
[----:B------:R3:W4:Y:S01]  /*6110*/  @P1 LDSM.16.M88.4 R44, [R5+0x400] ;  /* 0x00040000052c183b */ /* 0x0007220000000200 */
[----:B------:R-:W-:Y:S01]  /*6120*/  @P1 VIADD R4, R5, 0x400 ;  /* 0x0000040005041836 */ /* 0x000fe20000000000 */
[----:B------:R-:W-:Y:S01]  /*6130*/  UISETP.NE.AND UP0, UPT, UR4, 0x3, UPT ;  /* 0x000000030400788c */ /* 0x000fe2000bf05270 */
[C-C-:B-1----:R-:W-:Y:S02]  /*6140*/  @P1 IMAD R2, R63.reuse, 0x4, R5.reuse ;  /* 0x000000043f021824 */ /* 0x142fe400078e0205 */
[C---:B------:R-:W-:Y:S01]  /*6150*/  @P1 IMAD R4, R62.reuse, 0x4, R4 ;  /* 0x000000043e041824 */ /* 0x040fe200078e0204 */
[----:B------:R-:W-:Y:S01]  /*6160*/  USEL UR5, URZ, 0x1, UP0 ;  /* 0x00000001ff057887 */ /* 0x000fe20008000000 */
[----:B------:R-:W-:Y:S01]  /*6170*/  @P1 IMAD R0, R62, 0x4, R5 ;  /* 0x000000043e001824 */ /* 0x000fe200078e0205 */
[----:B------:R3:W1:Y:S01]  /*6180*/  @P1 LDSM.16.M88.4 R40, [R2+0x400] ;  /* 0x000400000228183b */ /* 0x0006620000000200 */
[----:B------:R-:W-:Y:S01]  /*6190*/  @P1 IMAD R4, R63, 0x4, R4 ;  /* 0x000000043f041824 */ /* 0x000fe200078e0204 */
[----:B------:R-:W-:Y:S02]  /*61a0*/  USEL UR4, UR4, URZ, UP0 ;  /* 0x000000ff04047287 */ /* 0x000fe40008000000 */
[----:B------:R3:W1:Y:S01]  /*61b0*/  @P1 LDSM.16.M88.4 R32, [R0+0x400] ;  /* 0x000400000020183b */ /* 0x0006620000000200 */
[----:B------:R-:W-:Y:S03]  /*61c0*/  LOP3.LUT R74, R74, UR5, RZ, 0x3c, !PT ;  /* 0x000000054a4a7c12 */ /* 0x000fe6000f8e3cff */
[----:B------:R3:W1:Y:S01]  /*61d0*/  @P1 LDSM.16.M88.4 R36, [R4] ;  /* 0x000000000424183b */ /* 0x0006620000000200 */
[----:B------:R-:W-:Y:S03]  /*61e0*/  IMAD.U32 R75, RZ, RZ, UR4 ;  /* 0x00000004ff4b7e24 */ /* 0x000fe6000f8e00ff */
.L_x_95:
[----:B------:R-:W-:Y:S05]  /*61f0*/  BSYNC B1 ;  /* 0x0000000000017941 */ /* 0x000fea0003800000 */
.L_x_94:
[----:B---3--:R-:W-:Y:S04]  /*6200*/  SHF.R.U32.HI R0, RZ, 0x15, R25 ;  /* 0x00000015ff007819 */ /* 0x008fe80000011619 */
[----:B------:R-:W-:Y:S01]  /*6210*/  LOP3.LUT P1, RZ, R0, 0x3, R54, 0x48, !PT ;  /* 0x0000000300ff7812 */ /* 0x000fe20007824836 */
[----:B------:R-:W-:Y:S01]  /*6220*/  @!UPT UIADD3 URZ, UPT, UPT, URZ, URZ, URZ ;  /* 0x000000fffffff290 */ /* 0x000fe2000fffe0ff */
[----:B--2---:R-:W-:Y:S11]  /*6230*/  @P0 BRA `(.L_x_99) ;  /* 0x0000000000080947 */ /* 0x004ff60003800000 */
[----:B------:R-:W2:Y:S02]  /*6240*/  SYNCS.PHASECHK.TRANS64.TRYWAIT P0, [R71+URZ+0xb0], R3 ;  /* 0x0000b003470075a7 */ /* 0x000ea400080011ff */
[----:B--2---:R-:W-:Y:S05]  /*6250*/  @!P0 BRA `(.L_x_100) ;  /* 0x0000001c00f08947 */ /* 0x004fea0003800000 */
.L_x_99:
[----:B------:R-:W-:Y:S05]  /*6260*/  @!P1 BRA `(.L_x_101) ;  /* 0x0000000000409947 */ /* 0x000fea0003800000 */
[----:B------:R-:W3:Y:S01]  /*6270*/  LDCU.64 UR8, c[0x4][0x70] ;  /* 0x01000e00ff0877ac */ /* 0x000ee20008000a00 */
[----:B--2---:R-:W-:Y:S01]  /*6280*/  MOV R3, 0x0 ;  /* 0x0000000000037802 */ /* 0x004fe20000000f00 */
[----:B------:R-:W-:Y:S02]  /*6290*/  HFMA2 R12, -RZ, RZ, 0, 5.9604644775390625e-08 ;  /* 0x00000001ff0c7431 */ /* 0x000fe400000001ff */
[----:B------:R-:W-:Y:S02]  /*62a0*/  IMAD.MOV.U32 R8, RZ, RZ, 0x192 ;  /* 0x00000192ff087424 */ /* 0x000fe400078e00ff */
[----:B------:R-:W-:Y:S01]  /*62b0*/  IMAD.MOV.U32 R13, RZ, RZ, RZ ;  /* 0x000000ffff0d7224 */ /* 0x000fe200078e00ff */
[----:B------:R-:W2:Y:S01]  /*62c0*/  LDCU.64 UR6, c[0x4][0x78] ;  /* 0x01000f00ff0677ac */ /* 0x000ea20008000a00 */
[----:B------:R-:W1:Y:S01]  /*62d0*/  LDC.64 R2, c[0x4][R3] ;  /* 0x0100000003027b82 */ /* 0x000e620000000a00 */
[----:B------:R-:W5:Y:S01]  /*62e0*/  LDCU.64 UR4, c[0x4][0x10] ;  /* 0x01000200ff0477ac */ /* 0x000f620008000a00 */
[----:B---3--:R-:W-:Y:S01]  /*62f0*/  MOV R5, UR9 ;  /* 0x0000000900057c02 */ /* 0x008fe20008000f00 */
[----:B------:R-:W-:Y:S01]  /*6300*/  IMAD.U32 R4, RZ, RZ, UR8 ;  /* 0x00000008ff047e24 */ /* 0x000fe2000f8e00ff */
[----:B--2---:R-:W-:Y:S01]  /*6310*/  MOV R7, UR7 ;  /* 0x0000000700077c02 */ /* 0x004fe20008000f00 */
[----:B------:R-:W-:Y:S01]  /*6320*/  IMAD.U32 R6, RZ, RZ, UR6 ;  /* 0x00000006ff067e24 */ /* 0x000fe2000f8e00ff */
[----:B-----5:R-:W-:Y:S01]  /*6330*/  MOV R11, UR5 ;  /* 0x00000005000b7c02 */ /* 0x020fe20008000f00 */
[----:B------:R-:W-:Y:S02]  /*6340*/  IMAD.U32 R10, RZ, RZ, UR4 ;  /* 0x00000004ff0a7e24 */ /* 0x000fe4000f8e00ff */
[----:B------:R-:W-:Y:S07]  /*6350*/  LEPC R20, `(.L_x_101) ;  /* 0x000000001014794e */ /* 0x000fee0000000000 */
[----:B-1--4-:R-:W-:Y:S05]  /*6360*/  CALL.ABS.NOINC R2 ;  /* 0x0000000002007343 */ /* 0x012fea0003c00000 */
.L_x_101:
[----:B----4-:R-:W-:Y:S01]  /*6370*/  LOP3.LUT R20, R44, 0xffffe000, RZ, 0xc0, !PT ;  /* 0xffffe0002c147812 */ /* 0x010fe200078ec0ff */
[----:B------:R-:W-:Y:S05]  /*6380*/  WARPSYNC.ALL ;  /* 0x0000000000007948 */ /* 0x000fea0003800000 */
[----:B------:R-:W-:Y:S01]  /*6390*/  R2UR UR4, R25 ;  /* 0x00000000190472ca */ /* 0x000fe200000e0000 */
[----:B------:R-:W-:Y:S01]  /*63a0*/  IMAD.SHL.U32 R73, R63, 0x4, RZ ;  /* 0x000000043f497824 */ /* 0x000fe200078e00ff */
[----:B------:R-:W-:Y:S01]  /*63b0*/  LOP3.LUT R21, R45, 0xffffe000, RZ, 0xc0, !PT ;  /* 0xffffe0002d157812 */ /* 0x000fe200078ec0ff */
[----:B------:R-:W-:Y:S01]  /*63c0*/  IMAD.SHL.U32 R72, R62, 0x4, RZ ;  /* 0x000000043e487824 */ /* 0x000fe200078e00ff */
[----:B------:R-:W-:Y:S01]  /*63d0*/  LOP3.LUT R27, R46, 0xffffe000, RZ, 0xc0, !PT ;  /* 0xffffe0002e1b7812 */ /* 0x000fe200078ec0ff */
[----:B------:R-:W-:Y:S01]  /*63e0*/  BSSY.RECONVERGENT B0, `(.L_x_102) ;  /* 0x000005a000007945 */ /* 0x000fe20003800200 */
[----:B------:R-:W-:Y:S07]  /*63f0*/  ISETP.NE.AND P0, PT, R64, RZ, PT ;  /* 0x000000ff4000720c */ /* 0x000fee0003f05270 */
[----:B------:R-:W3:Y:S02]  /*6400*/  LDTM.16dp128bit.x8 R4, tmem[UR4] ;  /* 0x00000004000479ee */ /* 0x000ee40008180000 */
[C---:B---3--:R-:W-:Y:S01]  /*6410*/  FMUL R0, R24.reuse, R4 ;  /* 0x0000000418007220 */ /* 0x048fe20000400000 */
[C---:B------:R-:W-:Y:S01]  /*6420*/  FMUL R2, R24.reuse, R5 ;  /* 0x0000000518027220 */ /* 0x040fe20000400000 */
[C---:B--2---:R-:W-:Y:S01]  /*6430*/  FMUL R3, R24.reuse, R6 ;  /* 0x0000000618037220 */ /* 0x044fe20000400000 */
[----:B------:R-:W-:Y:S01]  /*6440*/  FMUL R7, R24, R7 ;  /* 0x0000000718077220 */ /* 0x000fe20000400000 */
[C---:B------:R-:W-:Y:S01]  /*6450*/  FFMA R28, R26.reuse, R20, R0 ;  /* 0x000000141a1c7223 */ /* 0x040fe20000000000 */
[----:B------:R-:W-:Y:S01]  /*6460*/  LOP3.LUT R0, R47, 0xffffe000, RZ, 0xc0, !PT ;  /* 0xffffe0002f007812 */ /* 0x000fe200078ec0ff */
[----:B------:R-:W-:Y:S01]  /*6470*/  FFMA R29, R26, R21, R2 ;  /* 0x000000151a1d7223 */ /* 0x000fe20000000002 */
[----:B-1----:R-:W-:Y:S01]  /*6480*/  LOP3.LUT R2, R40, 0xffffe000, RZ, 0xc0, !PT ;  /* 0xffffe00028027812 */ /* 0x002fe200078ec0ff */
[C---:B------:R-:W-:Y:S01]  /*6490*/  FFMA R30, R26.reuse, R27, R3 ;  /* 0x0000001b1a1e7223 */ /* 0x040fe20000000003 */
[----:B------:R-:W-:Y:S01]  /*64a0*/  LOP3.LUT R3, R41, 0xffffe000, RZ, 0xc0, !PT ;  /* 0xffffe00029037812 */ /* 0x000fe200078ec0ff */
[----:B------:R-:W-:Y:S01]  /*64b0*/  FFMA R31, R26, R0, R7 ;  /* 0x000000001a1f7223 */ /* 0x000fe20000000007 */
[----:B------:R-:W-:Y:S01]  /*64c0*/  LOP3.LUT R0, R42, 0xffffe000, RZ, 0xc0, !PT ;  /* 0xffffe0002a007812 */ /* 0x000fe200078ec0ff */
[C---:B------:R-:W-:Y:S01]  /*64d0*/  FMUL R4, R24.reuse, R8 ;  /* 0x0000000818047220 */ /* 0x040fe20000400000 */
[----:B------:R-:W-:Y:S01]  /*64e0*/  LOP3.LUT R7, R43, 0xffffe000, RZ, 0xc0, !PT ;  /* 0xffffe0002b077812 */ /* 0x000fe200078ec0ff */
[C---:B------:R-:W-:Y:S01]  /*64f0*/  FMUL R5, R24.reuse, R9 ;  /* 0x0000000918057220 */ /* 0x040fe20000400000 */
[----:B------:R-:W-:Y:S01]  /*6500*/  F2FP.TF32.F32.PACK_B R28, R28 ;  /* 0x0000001cff1c723e */ /* 0x000fe200024050ff */
[----:B------:R-:W-:Y:S01]  /*6510*/  FMUL R6, R24, R10 ;  /* 0x0000000a18067220 */ /* 0x000fe20000400000 */
[----:B------:R-:W-:Y:S01]  /*6520*/  F2FP.TF32.F32.PACK_B R29, R29 ;  /* 0x0000001dff1d723e */ /* 0x000fe200024050ff */
[----:B------:R-:W-:Y:S01]  /*6530*/  FFMA R4, R26, R2, R4 ;  /* 0x000000021a047223 */ /* 0x000fe20000000004 */
[----:B------:R-:W-:Y:S01]  /*6540*/  LOP3.LUT R2, R32, 0xffffe000, RZ, 0xc0, !PT ;  /* 0xffffe00020027812 */ /* 0x000fe200078ec0ff */
[----:B------:R-:W-:Y:S01]  /*6550*/  FFMA R5, R26, R3, R5 ;  /* 0x000000031a057223 */ /* 0x000fe20000000005 */
[----:B------:R-:W-:Y:S01]  /*6560*/  LOP3.LUT R3, R34, 0xffffe000, RZ, 0xc0, !PT ;  /* 0xffffe00022037812 */ /* 0x000fe200078ec0ff */
[----:B------:R-:W-:Y:S01]  /*6570*/  FMUL R11, R24, R11 ;  /* 0x0000000b180b7220 */ /* 0x000fe20000400000 */
[----:B------:R-:W-:Y:S01]  /*6580*/  F2FP.TF32.F32.PACK_B R30, R30 ;  /* 0x0000001eff1e723e */ /* 0x000fe200024050ff */
[----:B------:R-:W-:Y:S01]  /*6590*/  FFMA R6, R26, R0, R6 ;  /* 0x000000001a067223 */ /* 0x000fe20000000006 */
[----:B------:R-:W-:Y:S01]  /*65a0*/  LOP3.LUT R0, R33, 0xffffe000, RZ, 0xc0, !PT ;  /* 0xffffe00021007812 */ /* 0x000fe200078ec0ff */
[C---:B------:R-:W-:Y:S01]  /*65b0*/  FMUL R8, R24.reuse, R12 ;  /* 0x0000000c18087220 */ /* 0x040fe20000400000 */
[----:B------:R-:W-:Y:S01]  /*65c0*/  F2FP.TF32.F32.PACK_B R31, R31 ;  /* 0x0000001fff1f723e */ /* 0x000fe200024050ff */
[----:B------:R-:W-:Y:S01]  /*65d0*/  FMUL R9, R24, R13 ;  /* 0x0000000d18097220 */ /* 0x000fe20000400000 */
[----:B------:R-:W-:Y:S01]  /*65e0*/  F2FP.TF32.F32.PACK_B R4, R4 ;  /* 0x00000004ff04723e */ /* 0x000fe200024050ff */
[----:B------:R-:W-:Y:S01]  /*65f0*/  FFMA R7, R26, R7, R11 ;  /* 0x000000071a077223 */ /* 0x000fe2000000000b */
[----:B------:R-:W-:Y:S01]  /*6600*/  F2FP.TF32.F32.PACK_B R5, R5 ;  /* 0x00000005ff05723e */ /* 0x000fe200024050ff */
[----:B------:R-:W-:Y:S01]  /*6610*/  FMUL R10, R24, R14 ;  /* 0x0000000e180a7220 */ /* 0x000fe20000400000 */
[----:B------:R-:W-:Y:S01]  /*6620*/  F2FP.TF32.F32.PACK_B R6, R6 ;  /* 0x00000006ff06723e */ /* 0x000fe200024050ff */
[----:B------:R-:W-:Y:S01]  /*6630*/  FFMA R8, R26, R2, R8 ;  /* 0x000000021a087223 */ /* 0x000fe20000000008 */
[----:B------:R-:W-:Y:S01]  /*6640*/  LOP3.LUT R2, R35, 0xffffe000, RZ, 0xc0, !PT ;  /* 0xffffe00023027812 */ /* 0x000fe200078ec0ff */
[----:B------:R-:W-:Y:S01]  /*6650*/  FMUL R12, R24, R16 ;  /* 0x00000010180c7220 */ /* 0x000fe20000400000 */
[----:B------:R-:W-:Y:S01]  /*6660*/  LOP3.LUT R16, R36, 0xffffe000, RZ, 0xc0, !PT ;  /* 0xffffe00024107812 */ /* 0x000fe200078ec0ff */
[----:B------:R-:W-:Y:S01]  /*6670*/  FFMA R9, R26, R0, R9 ;  /* 0x000000001a097223 */ /* 0x000fe20000000009 */
[----:B------:R-:W-:Y:S01]  /*6680*/  LOP3.LUT R0, R37, 0xffffe000, RZ, 0xc0, !PT ;  /* 0xffffe00025007812 */ /* 0x000fe200078ec0ff */
[----:B------:R-:W-:Y:S01]  /*6690*/  FMUL R15, R24, R15 ;  /* 0x0000000f180f7220 */ /* 0x000fe20000400000 */
[----:B------:R-:W-:Y:S01]  /*66a0*/  FFMA R10, R26, R3, R10 ;  /* 0x000000031a0a7223 */ /* 0x000fe2000000000a */
[----:B------:R-:W-:Y:S02]  /*66b0*/  IMAD.U32 R3, RZ, RZ, UR46 ;  /* 0x0000002eff037e24 */ /* 0x000fe4000f8e00ff */
[----:B------:R-:W-:Y:S01]  /*66c0*/  FMUL R13, R24, R17 ;  /* 0x00000011180d7220 */ /* 0x000fe20000400000 */
[C---:B------:R-:W-:Y:S01]  /*66d0*/  FFMA R11, R26.reuse, R2, R15 ;  /* 0x000000021a0b7223 */ /* 0x040fe2000000000f */
[----:B------:R-:W-:Y:S01]  /*66e0*/  FFMA R12, R26, R16, R12 ;  /* 0x000000101a0c7223 */ /* 0x000fe2000000000c */
[----:B------:R-:W-:Y:S01]  /*66f0*/  IMAD R16, R3, 0x800, R52 ;  /* 0x0000080003107824 */ /* 0x000fe200078e0234 */
[----:B------:R-:W-:Y:S01]  /*6700*/  LOP3.LUT R2, R38, 0xffffe000, RZ, 0xc0, !PT ;  /* 0xffffe00026027812 */ /* 0x000fe200078ec0ff */
[C---:B------:R-:W-:Y:S01]  /*6710*/  FMUL R14, R24.reuse, R18 ;  /* 0x00000012180e7220 */ /* 0x040fe20000400000 */
[----:B------:R-:W-:Y:S01]  /*6720*/  LOP3.LUT R3, R39, 0xffffe000, RZ, 0xc0, !PT ;  /* 0xffffe00027037812 */ /* 0x000fe200078ec0ff */
[----:B------:R-:W-:Y:S01]  /*6730*/  FMUL R19, R24, R19 ;  /* 0x0000001318137220 */ /* 0x000fe20000400000 */
[----:B------:R-:W-:Y:S01]  /*6740*/  LEA R16, R16, UR44, 0x2 ;  /* 0x0000002c10107c11 */ /* 0x000fe2000f8e10ff */
[C---:B------:R-:W-:Y:S01]  /*6750*/  FFMA R13, R26.reuse, R0, R13 ;  /* 0x000000001a0d7223 */ /* 0x040fe2000000000d */
[C---:B------:R-:W-:Y:S01]  /*6760*/  FFMA R14, R26.reuse, R2, R14 ;  /* 0x000000021a0e7223 */ /* 0x040fe2000000000e */
[----:B------:R-:W-:Y:S01]  /*6770*/  FFMA R15, R26, R3, R19 ;  /* 0x000000031a0f7223 */ /* 0x000fe20000000013 */
[C-C-:B------:R-:W-:Y:S01]  /*6780*/  IADD3 R3, PT, PT, R73.reuse, 0x400, R16.reuse ;  /* 0x0000040049037810 */ /* 0x140fe20007ffe010 */
[----:B------:R1:W-:Y:S01]  /*6790*/  STSM.16.M88.4 [R16+0x400], R28 ;  /* 0x0004001c10007844 */ /* 0x0003e20000000200 */
[----:B------:R-:W-:Y:S02]  /*67a0*/  F2FP.TF32.F32.PACK_B R7, R7 ;  /* 0x00000007ff07723e */ /* 0x000fe400024050ff */
[----:B------:R-:W-:Y:S02]  /*67b0*/  IADD3 R0, PT, PT, R72, 0x400, R16 ;  /* 0x0000040048007810 */ /* 0x000fe40007ffe010 */
[----:B------:R-:W-:Y:S03]  /*67c0*/  F2FP.TF32.F32.PACK_B R8, R8 ;  /* 0x00000008ff08723e */ /* 0x000fe600024050ff */
[----:B------:R1:W-:Y:S01]  /*67d0*/  STSM.16.M88.4 [R3], R4 ;  /* 0x0000000403007844 */ /* 0x0003e20000000200 */
[----:B------:R-:W-:Y:S01]  /*67e0*/  F2FP.TF32.F32.PACK_B R9, R9 ;  /* 0x00000009ff09723e */ /* 0x000fe200024050ff */
[----:B------:R-:W-:Y:S01]  /*67f0*/  IMAD.IADD R2, R73, 0x1, R0 ;  /* 0x0000000149027824 */ /* 0x000fe200078e0200 */
[----:B------:R-:W-:Y:S02]  /*6800*/  F2FP.TF32.F32.PACK_B R10, R10 ;  /* 0x0000000aff0a723e */ /* 0x000fe400024050ff */
[----:B------:R-:W-:Y:S02]  /*6810*/  F2FP.TF32.F32.PACK_B R11, R11 ;  /* 0x0000000bff0b723e */ /* 0x000fe400024050ff */
[----:B------:R-:W-:Y:S02]  /*6820*/  F2FP.TF32.F32.PACK_B R12, R12 ;  /* 0x0000000cff0c723e */ /* 0x000fe400024050ff */
[----:B------:R-:W-:Y:S01]  /*6830*/  F2FP.TF32.F32.PACK_B R13, R13 ;  /* 0x0000000dff0d723e */ /* 0x000fe200024050ff */
[----:B------:R1:W-:Y:S01]  /*6840*/  STSM.16.M88.4 [R0], R8 ;  /* 0x0000000800007844 */ /* 0x0003e20000000200 */
[----:B------:R-:W-:Y:S02]  /*6850*/  F2FP.TF32.F32.PACK_B R14, R14 ;  /* 0x0000000eff0e723e */ /* 0x000fe400024050ff */
[----:B------:R-:W-:Y:S05]  /*6860*/  F2FP.TF32.F32.PACK_B R15, R15 ;  /* 0x0000000fff0f723e */ /* 0x000fea00024050ff */
[----:B------:R1:W-:Y:S01]  /*6870*/  STSM.16.M88.4 [R2], R12 ;  /* 0x0000000c02007844 */ /* 0x0003e20000000200 */
[----:B------:R-:W-:Y:S01]  /*6880*/  @!PT LDS RZ, [RZ] ;  /* 0x00000000fffff984 */ /* 0x000fe20000000800 */
[----:B------:R-:W-:Y:S01]  /*6890*/  @!PT LDS RZ, [RZ] ;  /* 0x00000000fffff984 */ /* 0x000fe20000000800 */
[----:B------:R-:W-:Y:S01]  /*68a0*/  @!PT LDS RZ, [RZ] ;  /* 0x00000000fffff984 */ /* 0x000fe20000000800 */
[----:B------:R-:W-:Y:S01]  /*68b0*/  @!PT LDS RZ, [RZ] ;  /* 0x00000000fffff984 */ /* 0x000fe20000000800 */
[----:B------:R2:W-:Y:S07]  /*68c0*/  MEMBAR.ALL.CTA ;  /* 0x0000000000007992 */ /* 0x0005ee0000008000 */
[----:B--2---:R-:W2:Y:S02]  /*68d0*/  FENCE.VIEW.ASYNC.S ;  /* 0x00000000000073c6 */ /* 0x004ea40000000000 */
[----:B--2---:R-:W-:Y:S06]  /*68e0*/  BAR.SYNC.DEFER_BLOCKING 0x1, 0x80 ;  /* 0x0042000000007b1d */ /* 0x004fec0000010000 */
[----:B------:R-:W-:Y:S05]  /*68f0*/  @P0 BRA `(.L_x_103) ;  /* 0x0000000000200947 */ /* 0x000fea0003800000 */
[----:B------:R-:W2:Y:S01]  /*6900*/  LDCU.64 UR6, c[0x0][0x348] ;  /* 0x00006900ff0677ac */ /* 0x000ea20008000a00 */
[----:B------:R-:W-:Y:S01]  /*6910*/  ULEA UR5, UR46, UR44, 0xd ;  /* 0x0000002c2e057291 */ /* 0x000fe2000f8e68ff */
[----:B------:R-:W-:Y:S03]  /*6920*/  UMOV UR51, UR36 ;  /* 0x0000002400337c82 */ /* 0x000fe60008000000 */
[----:B------:R-:W-:Y:S02]  /*6930*/  UIADD3 UR48, UPT, UPT, UR5, 0x400, URZ ;  /* 0x0000040005307890 */ /* 0x000fe4000fffe0ff */
[----:B--2---:R-:W-:Y:S04]  /*6940*/  UIADD3 UR4, UP0, UPT, UR6, 0x680, URZ ;  /* 0x0000068006047890 */ /* 0x004fe8000ff1e0ff */
[----:B------:R-:W-:Y:S09]  /*6950*/  UIADD3.X UR5, UPT, UPT, URZ, UR7, URZ, UP0, !UPT ;  /* 0x00000007ff057290 */ /* 0x000ff200087fe4ff */
[----:B------:R2:W-:Y:S02]  /*6960*/  UTMASTG.3D [UR48], [UR4] ;  /* 0x00000030040073b5 */ /* 0x0005e40008010000 */
[----:B--2---:R0:W-:Y:S02]  /*6970*/  UTMACMDFLUSH ;  /* 0x00000000000079b7 */ /* 0x0041e40000000000 */
.L_x_103:
[----:B------:R-:W-:Y:S05]  /*6980*/  BSYNC.RECONVERGENT B0 ;  /* 0x0000000000007941 */ /* 0x000fea0003800200 */
.L_x_102:
[----:B------:R-:W-:Y:S01]  /*6990*/  UIADD3 UR47, UPT, UPT, UR46, 0x1, URZ ;  /* 0x000000012e2f7890 */ /* 0x000fe2000fffe0ff */
[----:B------:R-:W-:Y:S03]  /*69a0*/  BSSY.RECONVERGENT B0, `(.L_x_104) ;  /* 0x0000005000007945 */ /* 0x000fe60003800200 */
[----:B------:R-:W-:Y:S04]  /*69b0*/  UISETP.NE.AND UP0, UPT, UR47, 0x3, UPT ;  /* 0x000000032f00788c */ /* 0x000fe8000bf05270 */
[----:B------:R-:W-:Y:S01]  /*69c0*/  USEL UR45, UR47, URZ, UP0 ;  /* 0x000000ff2f2d7287 */ /* 0x000fe20008000000 */
[----:B------:R-:W-:Y:S11]  /*69d0*/  @P0 BRA `(.L_x_105) ;  /* 0x0000000000040947 */ /* 0x000ff60003800000 */
[----:B------:R-:W-:Y:S04]  /*69e0*/  DEPBAR.LE SB0, 0x1 ;  /* 0x000080400000791a */ /* 0x000fe80000000000 */
.L_x_105:
[----:B------:R-:W-:Y:S05]  /*69f0*/  BSYNC.RECONVERGENT B0 ;  /* 0x0000000000007941 */ /* 0x000fea0003800200 */
.L_x_104:
[----:B------:R-:W-:Y:S01]  /*6a00*/  BAR.SYNC.DEFER_BLOCKING 0x1, 0x80 ;  /* 0x0042000000007b1d */ /* 0x000fe20000010000 */
[----:B------:R-:W-:Y:S01]  /*6a10*/  ISETP.NE.AND P1, PT, R70, RZ, PT ;  /* 0x000000ff4600720c */ /* 0x000fe20003f25270 */
[----:B------:R-:W-:Y:S01]  /*6a20*/  UISETP.NE.AND UP0, UPT, UR53, URZ, UPT ;  /* 0x000000ff3500728c */ /* 0x000fe2000bf05270 */
[----:B-1----:R-:W-:Y:S11]  /*6a30*/  LEA R2, R75, UR44, 0x3 ;  /* 0x0000002c4b027c11 */ /* 0x002ff6000f8e18ff */
[----:B------:R-:W-:Y:S01]  /*6a40*/  @P1 SHF.L.U32 R3, R74, 0x1f, RZ ;  /* 0x0000001f4a031819 */ /* 0x000fe200000006ff */
[----:B------:R-:W-:Y:S06]  /*6a50*/  BRA.U !UP0, `(.L_x_106) ;  /* 0x0000000108247547 */ /* 0x000fec000b800000 */
[----:B------:R-:W-:Y:S01]  /*6a60*/  IMAD.U32 R4, RZ, RZ, UR52 ;  /* 0x00000034ff047e24 */ /* 0x000fe2000f8e00ff */
[----:B------:R-:W-:Y:S01]  /*6a70*/  MOV R0, UR54 ;  /* 0x0000003600007c02 */ /* 0x000fe20008000f00 */
[----:B------:R-:W-:Y:S03]  /*6a80*/  UIADD3 UR4, UPT, UPT, UR52, 0x1, URZ ;  /* 0x0000000134047890 */ /* 0x000fe6000fffe0ff */
[----:B------:R-:W-:Y:S01]  /*6a90*/  @P1 LEA R4, R4, UR44, 0x3 ;  /* 0x0000002c04041c11 */ /* 0x000fe2000f8e18ff */
[----:B------:R-:W-:Y:S04]  /*6aa0*/  UISETP.NE.AND UP0, UPT, UR4, 0x3, UPT ;  /* 0x000000030400788c */ /* 0x000fe8000bf05270 */
[----:B------:R-:W-:Y:S01]  /*6ab0*/  @P1 VIADD R4, R4, 0x68 ;  /* 0x0000006804041836 */ /* 0x000fe20000000000 */
[----:B------:R-:W-:Y:S04]  /*6ac0*/  USEL UR52, UR4, URZ, UP0 ;  /* 0x000000ff04347287 */ /* 0x000fe80008000000 */
[----:B------:R-:W-:Y:S04]  /*6ad0*/  @P1 PRMT R0, R0, 0x654, R4 ;  /* 0x0000065400001816 */ /* 0x000fe80000000004 */
[----:B------:R1:W-:Y:S04]  /*6ae0*/  @P1 SYNCS.ARRIVE.TRANS64.RED.A1T0 RZ, [R0+URZ], RZ ;  /* 0x000000ff00ff19a7 */ /* 0x0003e800081004ff */
.L_x_106:
[----:B------:R-:W2:Y:S01]  /*6af0*/  @P1 SYNCS.PHASECHK.TRANS64.TRYWAIT P0, [R2+URZ+0x50], R3 ;  /* 0x00005003020015a7 */ /* 0x000ea200080011ff */
[----:B------:R-:W-:Y:S01]  /*6b00*/  BSSY B1, `(.L_x_107) ;  /* 0x0000017000017945 */ /* 0x000fe20003800000 */
[----:B--2---:R-:W-:Y:S03]  /*6b10*/  @P1 SEL R76, RZ, 0x1, !P0 ;  /* 0x00000001ff4c1807 */ /* 0x004fe60004000000 */
[----:B------:R-:W-:Y:S05]  /*6b20*/  @!P1 BRA `(.L_x_108) ;  /* 0x0000000000509947 */ /* 0x000fea0003800000 */
[----:B------:R-:W-:Y:S01]  /*6b30*/  ISETP.NE.AND P1, PT, R77, RZ, PT ;  /* 0x000000ff4d00720c */ /* 0x000fe20003f25270 */
[----:B------:R-:W-:Y:S01]  /*6b40*/  BSSY B0, `(.L_x_109) ;  /* 0x000000a000007945 */ /* 0x000fe20003800000 */
[----:B------:R-:W-:Y:S11]  /*6b50*/  ISETP.NE.AND P0, PT, R76, RZ, PT ;  /* 0x000000ff4c00720c */ /* 0x000ff60003f05270 */
[----:B------:R-:W-:Y:S05]  /*6b60*/  @P1 IMAD R4, R75, 0x800, R52 ;  /* 0x000008004b041824 */ /* 0x000fea00078e0234 */
[----:B------:R-:W-:Y:S05]  /*6b70*/  @P1 LEA R4, R4, UR44, 0x2 ;  /* 0x0000002c04041c11 */ /* 0x000fea000f8e10ff */
[--C-:B-1----:R-:W-:Y:S02]  /*6b80*/  @P1 IMAD.IADD R0, R72, 0x1, R4.reuse ;  /* 0x0000000148001824 */ /* 0x102fe400078e0204 */
[----:B------:R-:W-:Y:S01]  /*6b90*/  @P1 IMAD.IADD R3, R73, 0x1, R4 ;  /* 0x0000000149031824 */ /* 0x000fe200078e0204 */
[----:B------:R-:W-:Y:S06]  /*6ba0*/  @P0 BRA `(.L_x_110) ;  /* 0x00000000000c0947 */ /* 0x000fec0003800000 */
[----:B------:R-:W-:Y:S04]  /*6bb0*/  SHF.L.U32 R74, R74, 0x1f, RZ ;  /* 0x0000001f4a4a7819 */ /* 0x000fe800000006ff */
[----:B------:R-:W1:Y:S02]  /*6bc0*/  SYNCS.PHASECHK.TRANS64.TRYWAIT P0, [R2+URZ+0x50], R74 ;  /* 0x0000504a020075a7 */ /* 0x000e6400080011ff */
[----:B-1----:R-:W-:Y:S05]  /*6bd0*/  @!P0 BRA `(.L_x_111) ;  /* 0x0000001400a48947 */ /* 0x002fea0003800000 */
.L_x_110:
[----:B------:R-:W-:Y:S05]  /*6be0*/  BSYNC B0 ;  /* 0x0000000000007941 */ /* 0x000fea0003800000 */
.L_x_109:
[----:B------:R-:W-:Y:S11]  /*6bf0*/  ISETP.NE.AND P0, PT, R77, RZ, PT ;  /* 0x000000ff4d00720c */ /* 0x000ff60003f05270 */
[----:B------:R-:W-:Y:S02]  /*6c00*/  @!UPT UIADD3 URZ, UPT, UPT, URZ, URZ, URZ ;  /* 0x000000fffffff290 */ /* 0x000fe4000fffe0ff */
[----:B-1----:R-:W-:Y:S01]  /*6c10*/  @P0 IADD3 R2, PT, PT, R73, R0, RZ ;  /* 0x0000000049020210 */ /* 0x002fe20007ffe0ff */
[----:B------:R-:W-:Y:S05]  /*6c20*/  @P0 WARPSYNC.ALL ;  /* 0x0000000000000948 */ /* 0x000fea0003800000 */
[----:B------:R2:W3:Y:S04]  /*6c30*/  @P0 LDSM.16.M88.4 R44, [R4+0x400] ;  /* 0x00040000042c083b */ /* 0x0004e80000000200 */
[----:B------:R2:W4:Y:S04]  /*6c40*/  @P0 LDSM.16.M88.4 R40, [R3+0x400] ;  /* 0x000400000328083b */ /* 0x0005280000000200 */
[----:B------:R2:W1:Y:S04]  /*6c50*/  @P0 LDSM.16.M88.4 R32, [R0+0x400] ;  /* 0x000400000020083b */ /* 0x0004680000000200 */
[----:B------:R2:W1:Y:S02]  /*6c60*/  @P0 LDSM.16.M88.4 R36, [R2+0x400] ;  /* 0x000400000224083b */ /* 0x0004640000000200 */
.L_x_108:
[----:B------:R-:W-:Y:S05]  /*6c70*/  BSYNC B1 ;  /* 0x0000000000017941 */ /* 0x000fea0003800000 */
.L_x_107:
[----:B-12---:R-:W-:Y:S05]  /*6c80*/  VIADD R0, R25, 0x20 ;  /* 0x0000002019007836 */ /* 0x006fea0000000000 */
[----:B------:R-:W-:Y:S04]  /*6c90*/  SHF.R.U32.HI R0, RZ, 0x15, R0 ;  /* 0x00000015ff007819 */ /* 0x000fe80000011600 */
[----:B------:R-:W-:Y:S11]  /*6ca0*/  LOP3.LUT P0, RZ, R0, 0x3, R54, 0x48, !PT ;  /* 0x0000000300ff7812 */ /* 0x000ff60007804836 */
[----:B------:R-:W-:Y:S02]  /*6cb0*/  @!UPT UIADD3 URZ, UPT, UPT, URZ, URZ, URZ ;  /* 0x000000fffffff290 */ /* 0x000fe4000fffe0ff */
[----:B------:R-:W-:Y:S05]  /*6cc0*/  @!P0 BRA `(.L_x_112) ;  /* 0x0000000000408947 */ /* 0x000fea0003800000 */
[----:B------:R-:W1:Y:S01]  /*6cd0*/  LDCU.64 UR8, c[0x4][0x70] ;  /* 0x01000e00ff0877ac */ /* 0x000e620008000a00 */
[----:B------:R-:W-:Y:S01]  /*6ce0*/  MOV R3, 0x0 ;  /* 0x0000000000037802 */ /* 0x000fe20000000f00 */
[----:B------:R-:W-:Y:S02]  /*6cf0*/  HFMA2 R12, -RZ, RZ, 0, 5.9604644775390625e-08 ;  /* 0x00000001ff0c7431 */ /* 0x000fe400000001ff */
[----:B------:R-:W-:Y:S02]  /*6d00*/  IMAD.MOV.U32 R8, RZ, RZ, 0x192 ;  /* 0x00000192ff087424 */ /* 0x000fe400078e00ff */
[----:B------:R-:W-:Y:S01]  /*6d10*/  IMAD.MOV.U32 R13, RZ, RZ, RZ ;  /* 0x000000ffff0d7224 */ /* 0x000fe200078e00ff */
[----:B------:R-:W2:Y:S01]  /*6d20*/  LDCU.64 UR6, c[0x4][0x78] ;  /* 0x01000f00ff0677ac */ /* 0x000ea20008000a00 */
[----:B------:R-:W3:Y:S01]  /*6d30*/  LDC.64 R2, c[0x4][R3] ;  /* 0x0100000003027b82 */ /* 0x000ee20000000a00 */
[----:B------:R-:W5:Y:S01]  /*6d40*/  LDCU.64 UR4, c[0x4][0x10] ;  /* 0x01000200ff0477ac */ /* 0x000f620008000a00 */
[----:B-1----:R-:W-:Y:S01]  /*6d50*/  MOV R5, UR9 ;  /* 0x0000000900057c02 */ /* 0x002fe20008000f00 */
[----:B------:R-:W-:Y:S01]  /*6d60*/  IMAD.U32 R4, RZ, RZ, UR8 ;  /* 0x00000008ff047e24 */ /* 0x000fe2000f8e00ff */
[----:B--2---:R-:W-:Y:S01]  /*6d70*/  MOV R7, UR7 ;  /* 0x0000000700077c02 */ /* 0x004fe20008000f00 */
[----:B------:R-:W-:Y:S01]  /*6d80*/  IMAD.U32 R6, RZ, RZ, UR6 ;  /* 0x00000006ff067e24 */ /* 0x000fe2000f8e00ff */
[----:B-----5:R-:W-:Y:S01]  /*6d90*/  MOV R11, UR5 ;  /* 0x00000005000b7c02 */ /* 0x020fe20008000f00 */
[----:B------:R-:W-:Y:S02]  /*6da0*/  IMAD.U32 R10, RZ, RZ, UR4 ;  /* 0x00000004ff0a7e24 */ /* 0x000fe4000f8e00ff */
[----:B------:R-:W-:Y:S07]  /*6db0*/  LEPC R20, `(.L_x_112) ;  /* 0x000000001014794e */ /* 0x000fee0000000000 */
[----:B---34-:R-:W-:Y:S05]  /*6dc0*/  CALL.ABS.NOINC R2 ;  /* 0x0000000002007343 */ /* 0x018fea0003c00000 */
.L_x_112:
[----:B------:R-:W-:Y:S01]  /*6dd0*/  ISETP.NE.AND P0, PT, R64, RZ, PT ;  /* 0x000000ff4000720c */ /* 0x000fe20003f05270 */
[----:B------:R-:W-:Y:S05]  /*6de0*/  WARPSYNC.ALL ;  /* 0x0000000000007948 */ /* 0x000fea0003800000 */
[----:B------:R-:W-:Y:S01]  /*6df0*/  R2UR UR4, R25 ;  /* 0x00000000190472ca */ /* 0x000fe200000e0000 */
[----:B------:R-:W-:Y:S01]  /*6e00*/  BSSY.RECONVERGENT B0, `(.L_x_113) ;  /* 0x0000063000007945 */ /* 0x000fe20003800200 */
[----:B---3--:R-:W-:Y:S02]  /*6e10*/  LOP3.LUT R0, R44, 0xffffe000, RZ, 0xc0, !PT ;  /* 0xffffe0002c007812 */ /* 0x008fe400078ec0ff */
[----:B------:R-:W-:Y:S02]  /*6e20*/  LOP3.LUT R2, R45, 0xffffe000, RZ, 0xc0, !PT ;  /* 0xffffe0002d027812 */ /* 0x000fe400078ec0ff */
[----:B------:R-:W-:Y:S02]  /*6e30*/  LOP3.LUT R3, R46, 0xffffe000, RZ, 0xc0, !PT ;  /* 0xffffe0002e037812 */ /* 0x000fe400078ec0ff */
[----:B------:R-:W-:Y:S02]  /*6e40*/  LOP3.LUT R20, R47, 0xffffe000, RZ, 0xc0, !PT ;  /* 0xffffe0002f147812 */ /* 0x000fe400078ec0ff */
[----:B----4-:R-:W-:Y:S02]  /*6e50*/  LOP3.LUT R21, R40, 0xffffe000, RZ, 0xc0, !PT ;  /* 0xffffe00028157812 */ /* 0x010fe400078ec0ff */
[----:B------:R-:W-:Y:S01]  /*6e60*/  LOP3.LUT R25, R41, 0xffffe000, RZ, 0xc0, !PT ;  /* 0xffffe00029197812 */ /* 0x000fe200078ec0ff */
[----:B------:R-:W1:Y:S01]  /*6e70*/  LDTM.16dp128bit.x8 R4, tmem[UR4+0x20] ;  /* 0x00002004000479ee */ /* 0x000e620008180000 */
[----:B------:R-:W-:Y:S01]  /*6e80*/  R2UR UR4, R71 ;  /* 0x00000000470472ca */ /* 0x000fe200000e0000 */
[----:B------:R-:W-:Y:S01]  /*6e90*/  NOP ;  /* 0x0000000000007918 */ /* 0x000fe20000000000 */
[----:B------:R-:W-:Y:S02]  /*6ea0*/  LOP3.LUT R27, R42, 0xffffe000, RZ, 0xc0, !PT ;  /* 0xffffe0002a1b7812 */ /* 0x000fe400078ec0ff */
[----:B------:R-:W-:Y:S02]  /*6eb0*/  LOP3.LUT R28, R43, 0xffffe000, RZ, 0xc0, !PT ;  /* 0xffffe0002b1c7812 */ /* 0x000fe400078ec0ff */
[----:B------:R-:W-:Y:S02]  /*6ec0*/  LOP3.LUT R29, R32, 0xffffe000, RZ, 0xc0, !PT ;  /* 0xffffe000201d7812 */ /* 0x000fe400078ec0ff */
[----:B------:R-:W-:Y:S02]  /*6ed0*/  LOP3.LUT R30, R33, 0xffffe000, RZ, 0xc0, !PT ;  /* 0xffffe000211e7812 */ /* 0x000fe400078ec0ff */
[----:B------:R-:W-:Y:S02]  /*6ee0*/  LOP3.LUT R31, R34, 0xffffe000, RZ, 0xc0, !PT ;  /* 0xffffe000221f7812 */ /* 0x000fe400078ec0ff */
[----:B------:R-:W-:Y:S01]  /*6ef0*/  LOP3.LUT R32, R35, 0xffffe000, RZ, 0xc0, !PT ;  /* 0xffffe00023207812 */ /* 0x000fe200078ec0ff */
[----:B------:R-:W-:Y:S01]  /*6f00*/  UIADD3 UR4, UPT, UPT, UR4, 0xd0, URZ ;  /* 0x000000d004047890 */ /* 0x000fe2000fffe0ff */
[----:B------:R-:W-:Y:S02]  /*6f10*/  LOP3.LUT R33, R36, 0xffffe000, RZ, 0xc0, !PT ;  /* 0xffffe00024217812 */ /* 0x000fe400078ec0ff */
[----:B------:R-:W-:Y:S01]  /*6f20*/  LOP3.LUT R34, R37, 0xffffe000, RZ, 0xc0, !PT ;  /* 0xffffe00025227812 */ /* 0x000fe200078ec0ff */
[----:B------:R-:W-:Y:S01]  /*6f30*/  UPRMT UR4, UR54, 0x654, UR4 ;  /* 0x0000065436047896 */ /* 0x000fe20008000004 */
[----:B------:R-:W-:Y:S02]  /*6f40*/  LOP3.LUT R35, R38, 0xffffe000, RZ, 0xc0, !PT ;  /* 0xffffe00026237812 */ /* 0x000fe400078ec0ff */
[----:B------:R-:W-:Y:S01]  /*6f50*/  LOP3.LUT R36, R39, 0xffffe000, RZ, 0xc0, !PT ;  /* 0xffffe00027247812 */ /* 0x000fe200078ec0ff */
[C---:B-1----:R-:W-:Y:S01]  /*6f60*/  FMUL R4, R24.reuse, R4 ;  /* 0x0000000418047220 */ /* 0x042fe20000400000 */
[C---:B------:R-:W-:Y:S01]  /*6f70*/  FMUL R5, R24.reuse, R5 ;  /* 0x0000000518057220 */ /* 0x040fe20000400000 */
[C---:B------:R-:W-:Y:S01]  /*6f80*/  FMUL R6, R24.reuse, R6 ;  /* 0x0000000618067220 */ /* 0x040fe20000400000 */
[----:B------:R-:W-:Y:S01]  /*6f90*/  FMUL R7, R24, R7 ;  /* 0x0000000718077220 */ /* 0x000fe20000400000 */
[----:B------:R-:W-:Y:S01]  /*6fa0*/  FFMA R4, R26, R0, R4 ;  /* 0x000000001a047223 */ /* 0x000fe20000000004 */
[----:B------:R-:W-:Y:S02]  /*6fb0*/  IMAD.U32 R0, RZ, RZ, UR45 ;  /* 0x0000002dff007e24 */ /* 0x000fe4000f8e00ff */
[----:B------:R-:W-:Y:S01]  /*6fc0*/  FMUL R8, R24, R8 ;  /* 0x0000000818087220 */ /* 0x000fe20000400000 */
[----:B------:R-:W-:Y:S01]  /*6fd0*/  FFMA R5, R26, R2, R5 ;  /* 0x000000021a057223 */ /* 0x000fe20000000005 */
[----:B------:R-:W-:Y:S01]  /*6fe0*/  FMUL R9, R24, R9 ;  /* 0x0000000918097220 */ /* 0x000fe20000400000 */
[----:B------:R-:W-:Y:S01]  /*6ff0*/  F2FP.TF32.F32.PACK_B R4, R4 ;  /* 0x00000004ff04723e */ /* 0x000fe200024050ff */
[----:B------:R-:W-:Y:S01]  /*7000*/  FFMA R6, R26, R3, R6 ;  /* 0x000000031a067223 */ /* 0x000fe20000000006 */
[----:B------:R-:W-:Y:S01]  /*7010*/  FMUL R10, R24, R10 ;  /* 0x0000000a180a7220 */ /* 0x000fe20000400000 */
[----:B------:R-:W-:Y:S01]  /*7020*/  F2FP.TF32.F32.PACK_B R5, R5 ;  /* 0x00000005ff05723e */ /* 0x000fe200024050ff */
[----:B------:R-:W-:Y:S01]  /*7030*/  FFMA R7, R26, R20, R7 ;  /* 0x000000141a077223 */ /* 0x000fe20000000007 */
[----:B------:R-:W-:Y:S01]  /*7040*/  IMAD R0, R0, 0x800, R52 ;  /* 0x0000080000007824 */ /* 0x000fe200078e0234 */
[----:B------:R-:W-:Y:S01]  /*7050*/  F2FP.TF32.F32.PACK_B R6, R6 ;  /* 0x00000006ff06723e */ /* 0x000fe200024050ff */
[----:B------:R-:W-:Y:S01]  /*7060*/  FMUL R11, R24, R11 ;  /* 0x0000000b180b7220 */ /* 0x000fe20000400000 */
[----:B------:R-:W-:Y:S01]  /*7070*/  FFMA R8, R26, R21, R8 ;  /* 0x000000151a087223 */ /* 0x000fe20000000008 */
[----:B------:R-:W-:Y:S01]  /*7080*/  F2FP.TF32.F32.PACK_B R7, R7 ;  /* 0x00000007ff07723e */ /* 0x000fe200024050ff */
[----:B------:R-:W-:Y:S01]  /*7090*/  FMUL R12, R24, R12 ;  /* 0x0000000c180c7220 */ /* 0x000fe20000400000 */
[----:B------:R-:W-:Y:S01]  /*70a0*/  LEA R0, R0, UR44, 0x2 ;  /* 0x0000002c00007c11 */ /* 0x000fe2000f8e10ff */
[----:B------:R-:W-:Y:S01]  /*70b0*/  FFMA R9, R26, R25, R9 ;  /* 0x000000191a097223 */ /* 0x000fe20000000009 */
[----:B------:R-:W-:Y:S01]  /*70c0*/  FMUL R13, R24, R13 ;  /* 0x0000000d180d7220 */ /* 0x000fe20000400000 */
        /* <DEDUP_REMOVED lines=12> */
[C---:B------:R-:W-:Y:S01]  /*7190*/  IADD3 R2, PT, PT, R73.reuse, 0x400, R0 ;  /* 0x0000040049027810 */ /* 0x040fe20007ffe000 */
[C---:B------:R-:W-:Y:S01]  /*71a0*/  FFMA R16, R26.reuse, R33, R16 ;  /* 0x000000211a107223 */ /* 0x040fe20000000010 */
[----:B------:R-:W-:Y:S01]  /*71b0*/  F2FP.TF32.F32.PACK_B R8, R8 ;  /* 0x00000008ff08723e */ /* 0x000fe200024050ff */
[----:B------:R-:W-:Y:S01]  /*71c0*/  SYNCS.ARRIVE.TRANS64.RED.A1T0 RZ, [UR4], RZ ;  /* 0x000000ffffff79a7 */ /* 0x000fe20008100404 */
[----:B------:R1:W-:Y:S01]  /*71d0*/  STSM.16.M88.4 [R0+0x400], R4 ;  /* 0x0004000400007844 */ /* 0x0003e20000000200 */
[----:B------:R-:W-:Y:S01]  /*71e0*/  F2FP.TF32.F32.PACK_B R9, R9 ;  /* 0x00000009ff09723e */ /* 0x000fe200024050ff */
[C---:B------:R-:W-:Y:S01]  /*71f0*/  FFMA R17, R26.reuse, R34, R17 ;  /* 0x000000221a117223 */ /* 0x040fe20000000011 */
[----:B------:R-:W-:Y:S01]  /*7200*/  F2FP.TF32.F32.PACK_B R10, R10 ;  /* 0x0000000aff0a723e */ /* 0x000fe200024050ff */
[C---:B------:R-:W-:Y:S01]  /*7210*/  FFMA R18, R26.reuse, R35, R18 ;  /* 0x000000231a127223 */ /* 0x040fe20000000012 */
[----:B------:R-:W-:Y:S01]  /*7220*/  F2FP.TF32.F32.PACK_B R11, R11 ;  /* 0x0000000bff0b723e */ /* 0x000fe200024050ff */
[----:B------:R-:W-:Y:S01]  /*7230*/  FFMA R19, R26, R36, R19 ;  /* 0x000000241a137223 */ /* 0x000fe20000000013 */
[----:B------:R-:W-:Y:S02]  /*7240*/  IADD3 R72, PT, PT, R72, 0x400, R0 ;  /* 0x0000040048487810 */ /* 0x000fe40007ffe000 */
[----:B------:R-:W-:Y:S01]  /*7250*/  F2FP.TF32.F32.PACK_B R12, R12 ;  /* 0x0000000cff0c723e */ /* 0x000fe200024050ff */
        /* <DEDUP_REMOVED lines=20> */
[----:B------:R-:W-:Y:S02]  /*73a0*/  ULEA UR5, UR45, UR44, 0xd ;  /* 0x0000002c2d057291 */ /* 0x000fe4000f8e68ff */
[----:B------:R-:W-:Y:S02]  /*73b0*/  UIADD3 UR9, UPT, UPT, UR49, 0x20, URZ ;  /* 0x0000002031097890 */ /* 0x000fe4000fffe0ff */
[----:B------:R-:W-:Y:S01]  /*73c0*/  UIADD3 UR8, UPT, UPT, UR5, 0x400, URZ ;  /* 0x0000040005087890 */ /* 0x000fe2000fffe0ff */
[----:B------:R-:W-:Y:S01]  /*73d0*/  UMOV UR10, UR50 ;  /* 0x00000032000a7c82 */ /* 0x000fe20008000000 */
[----:B------:R-:W-:Y:S01]  /*73e0*/  UMOV UR11, UR36 ;  /* 0x00000024000b7c82 */ /* 0x000fe20008000000 */
[----:B--2---:R-:W-:Y:S04]  /*73f0*/  UIADD3 UR4, UP0, UPT, UR6, 0x680, URZ ;  /* 0x0000068006047890 */ /* 0x004fe8000ff1e0ff */
[----:B------:R-:W-:Y:S09]  /*7400*/  UIADD3.X UR5, UPT, UPT, URZ, UR7, URZ, UP0, !UPT ;  /* 0x00000007ff057290 */ /* 0x000ff200087fe4ff */
[----:B------:R2:W-:Y:S02]  /*7410*/  UTMASTG.3D [UR8], [UR4] ;  /* 0x00000008040073b5 */ /* 0x0005e40008010000 */
[----:B--2---:R0:W-:Y:S02]  /*7420*/  UTMACMDFLUSH ;  /* 0x00000000000079b7 */ /* 0x0041e40000000000 */
.L_x_114:
[----:B------:R-:W-:Y:S05]  /*7430*/  BSYNC.RECONVERGENT B0 ;  /* 0x0000000000007941 */ /* 0x000fea0003800200 */
.L_x_113:
[----:B------:R-:W-:Y:S01]  /*7440*/  UIADD3 UR4, UPT, UPT, UR45, 0x1, URZ ;  /* 0x000000012d047890 */ /* 0x000fe2000fffe0ff */
[----:B------:R-:W-:Y:S03]  /*7450*/  BSSY.RECONVERGENT B0, `(.L_x_115) ;  /* 0x0000008000007945 */ /* 0x000fe60003800200 */
[----:B------:R-:W-:Y:S04]  /*7460*/  UISETP.NE.AND UP0, UPT, UR4, 0x3, UPT ;  /* 0x000000030400788c */ /* 0x000fe8000bf05270 */
[----:B------:R-:W-:Y:S02]  /*7470*/  UISETP.EQ.XOR UP1, UPT, UR47, 0x3, !UP0 ;  /* 0x000000032f00788c */ /* 0x000fe4000c722a70 */
[----:B------:R-:W-:Y:S02]  /*7480*/  USEL UR46, UR4, URZ, UP0 ;  /* 0x000000ff042e7287 */ /* 0x000fe40008000000 */
[----:B------:R-:W-:Y:S04]  /*7490*/  USEL UR5, URZ, 0x1, !UP1 ;  /* 0x00000001ff057887 */ /* 0x000fe8000c800000 */
[----:B------:R-:W-:Y:S01]  /*74a0*/  ULOP3.LUT UR55, UR55, UR5, URZ, 0x3c, !UPT ;  /* 0x0000000537377292 */ /* 0x000fe2000f8e3cff */
[----:B------:R-:W-:Y:S11]  /*74b0*/  @P0 BRA `(.L_x_116) ;  /* 0x0000000000040947 */ /* 0x000ff60003800000 */
[----:B------:R-:W-:Y:S04]  /*74c0*/  DEPBAR.LE SB0, 0x1 ;  /* 0x000080400000791a */ /* 0x000fe80000000000 */
.L_x_116:
[----:B------:R-:W-:Y:S05]  /*74d0*/  BSYNC.RECONVERGENT B0 ;  /* 0x0000000000007941 */ /* 0x000fea0003800200 */
.L_x_115:
[----:B------:R-:W-:Y:S01]  /*74e0*/  BAR.SYNC.DEFER_BLOCKING 0x1, 0x80 ;  /* 0x0042000000007b1d */ /* 0x000fe20000010000 */
[----:B------:R-:W-:Y:S01]  /*74f0*/  UISETP.NE.AND UP0, UPT, UR53, -0x2, UPT ;  /* 0xfffffffe3500788c */ /* 0x000fe2000bf05270 */
[----:B------:R-:W-:Y:S08]  /*7500*/  IADD3 R22, PT, PT, R22, 0x1, RZ ;  /* 0x0000000116167810 */ /* 0x000ff00007ffe0ff */
[----:B------:R-:W-:Y:S05]  /*7510*/  BRA.U !UP0, `(.L_x_117) ;  /* 0x0000000108287547 */ /* 0x000fea000b800000 */
[----:B------:R-:W-:Y:S01]  /*7520*/  ISETP.NE.AND P0, PT, R70, RZ, PT ;  /* 0x000000ff4600720c */ /* 0x000fe20003f05270 */
[----:B-1----:R-:W-:Y:S01]  /*7530*/  IMAD.U32 R2, RZ, RZ, UR52 ;  /* 0x00000034ff027e24 */ /* 0x002fe2000f8e00ff */
[----:B------:R-:W-:Y:S01]  /*7540*/  UIADD3 UR4, UPT, UPT, UR52, 0x1, URZ ;  /* 0x0000000134047890 */ /* 0x000fe2000fffe0ff */
[----:B------:R-:W-:Y:S03]  /*7550*/  IMAD.U32 R0, RZ, RZ, UR54 ;  /* 0x00000036ff007e24 */ /* 0x000fe6000f8e00ff */
[----:B------:R-:W-:Y:S04]  /*7560*/  UISETP.NE.AND UP0, UPT, UR4, 0x3, UPT ;  /* 0x000000030400788c */ /* 0x000fe8000bf05270 */
[----:B------:R-:W-:Y:S03]  /*7570*/  USEL UR52, UR4, URZ, UP0 ;  /* 0x000000ff04347287 */ /* 0x000fe60008000000 */
[----:B------:R-:W-:Y:S05]  /*7580*/  @P0 LEA R2, R2, UR44, 0x3 ;  /* 0x0000002c02020c11 */ /* 0x000fea000f8e18ff */
[----:B------:R-:W-:Y:S05]  /*7590*/  @P0 VIADD R2, R2, 0x68 ;  /* 0x0000006802020836 */ /* 0x000fea0000000000 */
[----:B------:R-:W-:Y:S04]  /*75a0*/  @P0 PRMT R0, R0, 0x654, R2 ;  /* 0x0000065400000816 */ /* 0x000fe80000000002 */
[----:B------:R2:W-:Y:S03]  /*75b0*/  @P0 SYNCS.ARRIVE.TRANS64.RED.A1T0 RZ, [R0+URZ], RZ ;  /* 0x000000ff00ff09a7 */ /* 0x0005e600081004ff */
.L_x_117:
[----:B------:R-:W-:Y:S01]  /*75c0*/  R2UR UR6, R69 ;  /* 0x00000000450672ca */ /* 0x000fe200000e0000 */
[----:B------:R-:W-:Y:S01]  /*75d0*/  UIADD3 UR53, UPT, UPT, UR53, 0x2, URZ ;  /* 0x0000000235357890 */ /* 0x000fe2000fffe0ff */
[----:B------:R-:W-:Y:S02]  /*75e0*/  R2UR UR5, R55 ;  /* 0x00000000370572ca */ /* 0x000fe400000e0000 */
[----:B------:R-:W-:Y:S02]  /*75f0*/  R2UR UR4, R56 ;  /* 0x00000000380472ca */ /* 0x000fe400000e0000 */
[----:B------:R-:W-:Y:S02]  /*7600*/  R2UR UR36, R67 ;  /* 0x00000000432472ca */ /* 0x000fe400000e0000 */
[----:B------:R-:W-:Y:S02]  /*7610*/  ISETP.NE.AND P0, PT, R59, 0x2, PT ;  /* 0x000000023b00780c */ /* 0x000fe40003f05270 */
[----:B------:R-:W-:Y:S02]  /*7620*/  ISETP.NE.AND P1, PT, R22, 0x4, PT ;  /* 0x000000041600780c */ /* 0x000fe40003f25270 */
[----:B-1----:R-:W-:Y:S01]  /*7630*/  SEL R2, RZ, 0x1, P0 ;  /* 0x00000001ff027807 */ /* 0x002fe20000000000 */
[----:B------:R-:W-:Y:S01]  /*7640*/  UISETP.NE.AND UP0, UPT, UR6, URZ, UPT ;  /* 0x000000ff0600728c */ /* 0x000fe2000bf05270 */
[----:B--2---:R-:W-:Y:S01]  /*7650*/  SEL R0, RZ, 0x1, P1 ;  /* 0x00000001ff007807 */ /* 0x004fe20000800000 */
[----:B------:R-:W-:Y:S01]  /*7660*/  UIADD3 UR30, UPT, UPT, UR37, UR5, URZ ;  /* 0x00000005251e7290 */ /* 0x000fe2000fffe0ff */
[----:B------:R-:W-:Y:S01]  /*7670*/  LOP3.LUT R60, R60, R2, RZ, 0x3c, !PT ;  /* 0x000000023c3c7212 */ /* 0x000fe200078e3cff */
[----:B------:R-:W-:Y:S01]  /*7680*/  UIADD3 UR26, UPT, UPT, UR38, UR4, URZ ;  /* 0x00000004261a7290 */ /* 0x000fe2000fffe0ff */
[----:B------:R-:W-:Y:S02]  /*7690*/  LOP3.LUT R61, R61, R0, RZ, 0x3c, !PT ;  /* 0x000000003d3d7212 */ /* 0x000fe400078e3cff */
[----:B------:R-:W-:Y:S02]  /*76a0*/  SEL R59, R59, RZ, P0 ;  /* 0x000000ff3b3b7207 */ /* 0x000fe40000000000 */
[----:B------:R-:W-:Y:S01]  /*76b0*/  SEL R22, R22, RZ, P1 ;  /* 0x000000ff16167207 */ /* 0x000fe20000800000 */
[----:B------:R-:W-:Y:S06]  /*76c0*/  BRA.U UP0, `(.L_x_118) ;  /* 0xffffffd900b07547 */ /* 0x000fec000b83ffff */
[----:B------:R-:W-:-:S13]  /*76d0*/  R2UR UR4, R57 ;  /* 0x00000000390472ca */ /* 0x000fda00000e0000 */
[----:B------:R-:W-:-:S09]  /*76e0*/  UISETP.NE.AND UP0, UPT, UR4, URZ, UPT ;  /* 0x000000ff0400728c */ /* 0x000fd2000bf05270 */
[----:B------:R-:W-:Y:S05]  /*76f0*/  BRA.U !UP0, `(.L_x_119) ;  /* 0x0000000108487547 */ /* 0x000fea000b800000 */
[----:B------:R-:W1:Y:S02]  /*7700*/  LDCU.64 UR4, c[0x0][0x890] ;  /* 0x00011200ff0477ac */ /* 0x000e640008000a00 */
[----:B-1----:R-:W-:-:S04]  /*7710*/  UISETP.NE.U32.AND UP0, UPT, UR4, URZ, UPT ;  /* 0x000000ff0400728c */ /* 0x002fc8000bf05070 */
[----:B------:R-:W-:-:S09]  /*7720*/  UISETP.NE.AND.EX UP0, UPT, UR5, URZ, UPT, UP0 ;  /* 0x000000ff0500728c */ /* 0x000fd2000bf05300 */
[----:B------:R-:W-:Y:S05]  /*7730*/  BRA.U UP0, `(.L_x_120) ;  /* 0x00000001000c7547 */ /* 0x000fea000b800000 */
[----:B------:R-:W-:-:S13]  /*7740*/  FSETP.NEU.AND P0, PT, R26, RZ, PT ;  /* 0x000000ff1a00720b */ /* 0x000fda0003f0d000 */
[----:B------:R-:W-:Y:S05]  /*7750*/  @!P0 EXIT ;  /* 0x000000000000894d */ /* 0x000fea0003800000 */
[----:B------:R-:W-:Y:S05]  /*7760*/  BRA `(.L_x_119) ;  /* 0x00000000002c7947 */ /* 0x000fea0003800000 */
.L_x_120:
[----:B------:R-:W-:Y:S01]  /*7770*/  ISETP.NE.AND P0, PT, R58, RZ, PT ;  /* 0x000000ff3a00720c */ /* 0x000fe20003f05270 */
[----:B------:R-:W-:-:S12]  /*7780*/  BSSY.RECONVERGENT B0, `(.L_x_119) ;  /* 0x0000009000007945 */ /* 0x000fd80003800200 */
[----:B------:R-:W-:Y:S05]  /*7790*/  @P0 BRA `(.L_x_121) ;  /* 0x0000000000140947 */ /* 0x000fea0003800000 */
[----:B------:R-:W1:Y:S02]  /*77a0*/  LDCU.64 UR4, c[0x0][0x888] ;  /* 0x00011100ff0477ac */ /* 0x000e640008000a00 */
[----:B-1----:R-:W-:-:S04]  /*77b0*/  ISETP.NE.U32.AND P0, PT, RZ, UR4, PT ;  /* 0x00000004ff007c0c */ /* 0x002fc8000bf05070 */
[----:B------:R-:W-:-:S13]  /*77c0*/  ISETP.NE.AND.EX P0, PT, RZ, UR5, PT, P0 ;  /* 0x00000005ff007c0c */ /* 0x000fda000bf05300 */
[----:B------:R-:W-:Y:S05]  /*77d0*/  @!P0 EXIT ;  /* 0x000000000000894d */ /* 0x000fea0003800000 */
[----:B------:R-:W-:Y:S05]  /*77e0*/  BRA `(.L_x_122) ;  /* 0x0000000000087947 */ /* 0x000fea0003800000 */
.L_x_121:
[----:B------:R-:W-:-:S13]  /*77f0*/  FSETP.NEU.AND P0, PT, R26, RZ, PT ;  /* 0x000000ff1a00720b */ /* 0x000fda0003f0d000 */
[----:B------:R-:W-:Y:S05]  /*7800*/  @!P0 EXIT ;  /* 0x000000000000894d */ /* 0x000fea0003800000 */
.L_x_122:
[----:B------:R-:W-:Y:S05]  /*7810*/  BSYNC.RECONVERGENT B0 ;  /* 0x0000000000007941 */ /* 0x000fea0003800200 */
.L_x_119:
[----:B------:R-:W-:Y:S01]  /*7820*/  ULEA UR4, UR52, UR44, 0x3 ;  /* 0x0000002c34047291 */ /* 0x000fe2000f8e18ff */
[----:B------:R-:W-:-:S04]  /*7830*/  DEPBAR.LE SB0, 0x0 ;  /* 0x000080000000791a */ /* 0x000fc80000000000 */
[----:B------:R-:W-:-:S04]  /*7840*/  UIADD3 UR4, UPT, UPT, UR4, 0x68, URZ ;  /* 0x0000006804047890 */ /* 0x000fc8000fffe0ff */
[----:B------:R-:W-:-:S09]  /*7850*/  UPRMT UR4, UR54, 0x654, UR4 ;  /* 0x0000065436047896 */ /* 0x000fd20008000004 */
[----:B------:R-:W-:Y:S01]  /*7860*/  SYNCS.ARRIVE.TRANS64.RED.A1T0 RZ, [UR4], RZ ;  /* 0x000000ffffff79a7 */ /* 0x000fe20008100404 */
[----:B------:R-:W-:Y:S05]  /*7870*/  EXIT ;  /* 0x000000000000794d */ /* 0x000fea0003800000 */
.L_x_24:
[----:B--2---:R2:W3:Y:S02]  /*7880*/  SYNCS.PHASECHK.TRANS64.TRYWAIT P0, [R0+URZ+0x100], R2 ;  /* 0x00010002000075a7 */ /* 0x0044e400080011ff */
[----:B---3--:R-:W-:Y:S05]  /*7890*/  @!P0 NANOSLEEP.SYNCS 0x989680 ;  /* 0x009896800000895d */ /* 0x008fea0003900000 */
[----:B------:R-:W3:Y:S02]  /*78a0*/  @!P0 SYNCS.PHASECHK.TRANS64 P0, [R0+URZ+0x100], R2 ;  /* 0x00010002000085a7 */ /* 0x000ee400080010ff */
[----:B---3--:R-:W-:Y:S05]  /*78b0*/  @!P0 BRA `(.L_x_24) ;  /* 0xfffffffc00f08947 */ /* 0x008fea000383ffff */
[----:B------:R-:W-:Y:S05]  /*78c0*/  BRA `(.L_x_123) ;  /* 0xffffffa000007947 */ /* 0x000fea000383ffff */
.L_x_27:
[----:B-1----:R-:W-:-:S07]  /*78d0*/  MOV R0, UR33 ;  /* 0x0000002100007c02 */ /* 0x002fce0008000f00 */
.L_x_124:
[----:B-1----:R1:W2:Y:S02]  /*78e0*/  SYNCS.PHASECHK.TRANS64.TRYWAIT P0, [R0+URZ+0x28], R3 ;  /* 0x00002803000075a7 */ /* 0x0022a400080011ff */
[----:B--2---:R-:W-:Y:S05]  /*78f0*/  @!P0 NANOSLEEP.SYNCS 0x989680 ;  /* 0x009896800000895d */ /* 0x004fea0003900000 */
[----:B------:R-:W2:Y:S02]  /*7900*/  @!P0 SYNCS.PHASECHK.TRANS64 P0, [R0+URZ+0x28], R3 ;  /* 0x00002803000085a7 */ /* 0x000ea400080010ff */
[----:B--2---:R-:W-:Y:S05]  /*7910*/  @!P0 BRA `(.L_x_124) ;  /* 0xfffffffc00f08947 */ /* 0x004fea000383ffff */
[----:B------:R-:W-:Y:S05]  /*7920*/  BRA `(.L_x_26) ;  /* 0xffffffa000487947 */ /* 0x000fea000383ffff */
.L_x_34:
[----:B-1----:R-:W-:-:S07]  /*7930*/  MOV R0, UR17 ;  /* 0x0000001100007c02 */ /* 0x002fce0008000f00 */
.L_x_125:
[----:B-1----:R1:W2:Y:S02]  /*7940*/  SYNCS.PHASECHK.TRANS64.TRYWAIT P0, [R0+URZ+0x28], R3 ;  /* 0x00002803000075a7 */ /* 0x0022a400080011ff */
[----:B--2---:R-:W-:Y:S05]  /*7950*/  @!P0 NANOSLEEP.SYNCS 0x989680 ;  /* 0x009896800000895d */ /* 0x004fea0003900000 */
[----:B------:R-:W2:Y:S02]  /*7960*/  @!P0 SYNCS.PHASECHK.TRANS64 P0, [R0+URZ+0x28], R3 ;  /* 0x00002803000085a7 */ /* 0x000ea400080010ff */
[----:B--2---:R-:W-:Y:S05]  /*7970*/  @!P0 BRA `(.L_x_125) ;  /* 0xfffffffc00f08947 */ /* 0x004fea000383ffff */
[----:B------:R-:W-:Y:S05]  /*7980*/  BRA `(.L_x_33) ;  /* 0xffffffa400047947 */ /* 0x000fea000383ffff */
.L_x_39:
[----:B-1----:R1:W2:Y:S02]  /*7990*/  SYNCS.PHASECHK.TRANS64.TRYWAIT P0, [R3+URZ+0x90], R0 ;  /* 0x00009000030075a7 */ /* 0x0022a400080011ff */
[----:B--2---:R-:W-:Y:S05]  /*79a0*/  @!P0 NANOSLEEP.SYNCS 0x989680 ;  /* 0x009896800000895d */ /* 0x004fea0003900000 */
[----:B------:R-:W2:Y:S02]  /*79b0*/  @!P0 SYNCS.PHASECHK.TRANS64 P0, [R3+URZ+0x90], R0 ;  /* 0x00009000030085a7 */ /* 0x000ea400080010ff */
[----:B--2---:R-:W-:Y:S05]  /*79c0*/  @!P0 BRA `(.L_x_39) ;  /* 0xfffffffc00f08947 */ /* 0x004fea000383ffff */
[----:B------:R-:W-:Y:S05]  /*79d0*/  BRA `(.L_x_126) ;  /* 0xffffffa400a87947 */ /* 0x000fea000383ffff */
.L_x_43:
[----:B------:R-:W-:-:S07]  /*79e0*/  MOV R0, UR4 ;  /* 0x0000000400007c02 */ /* 0x000fce0008000f00 */
.L_x_127:
[----:B-1----:R1:W2:Y:S02]  /*79f0*/  SYNCS.PHASECHK.TRANS64.TRYWAIT P0, [R0+URZ], R2 ;  /* 0x00000002000075a7 */ /* 0x0022a400080011ff */
[----:B--2---:R-:W-:Y:S05]  /*7a00*/  @!P0 NANOSLEEP.SYNCS 0x989680 ;  /* 0x009896800000895d */ /* 0x004fea0003900000 */
[----:B------:R-:W2:Y:S02]  /*7a10*/  @!P0 SYNCS.PHASECHK.TRANS64 P0, [R0+URZ], R2 ;  /* 0x00000002000085a7 */ /* 0x000ea400080010ff */
[----:B--2---:R-:W-:Y:S05]  /*7a20*/  @!P0 BRA `(.L_x_127) ;  /* 0xfffffffc00f08947 */ /* 0x004fea000383ffff */
[----:B------:R-:W-:Y:S05]  /*7a30*/  BRA `(.L_x_128) ;  /* 0xffffffac00547947 */ /* 0x000fea000383ffff */
.L_x_44:
[----:B------:R-:W-:-:S07]  /*7a40*/  MOV R0, UR5 ;  /* 0x0000000500007c02 */ /* 0x000fce0008000f00 */
.L_x_129:
[----:B-1----:R1:W2:Y:S02]  /*7a50*/  SYNCS.PHASECHK.TRANS64.TRYWAIT P0, [R0+URZ], R3 ;  /* 0x00000003000075a7 */ /* 0x0022a400080011ff */
[----:B--2---:R-:W-:Y:S05]  /*7a60*/  @!P0 NANOSLEEP.SYNCS 0x989680 ;  /* 0x009896800000895d */ /* 0x004fea0003900000 */
[----:B------:R-:W2:Y:S02]  /*7a70*/  @!P0 SYNCS.PHASECHK.TRANS64 P0, [R0+URZ], R3 ;  /* 0x00000003000085a7 */ /* 0x000ea400080010ff */
[----:B--2---:R-:W-:Y:S05]  /*7a80*/  @!P0 BRA `(.L_x_129) ;  /* 0xfffffffc00f08947 */ /* 0x004fea000383ffff */
[----:B------:R-:W-:Y:S05]  /*7a90*/  BRA `(.L_x_130) ;  /* 0xffffffac00607947 */ /* 0x000fea000383ffff */
.L_x_45:
[----:B------:R-:W-:-:S07]  /*7aa0*/  MOV R0, UR5 ;  /* 0x0000000500007c02 */ /* 0x000fce0008000f00 */
.L_x_131:
[----:B-1----:R1:W2:Y:S02]  /*7ab0*/  SYNCS.PHASECHK.TRANS64.TRYWAIT P0, [R0+URZ], R3 ;  /* 0x00000003000075a7 */ /* 0x0022a400080011ff */
[----:B--2---:R-:W-:Y:S05]  /*7ac0*/  @!P0 NANOSLEEP.SYNCS 0x989680 ;  /* 0x009896800000895d */ /* 0x004fea0003900000 */
[----:B------:R-:W2:Y:S02]  /*7ad0*/  @!P0 SYNCS.PHASECHK.TRANS64 P0, [R0+URZ], R3 ;  /* 0x00000003000085a7 */ /* 0x000ea400080010ff */
[----:B--2---:R-:W-:Y:S05]  /*7ae0*/  @!P0 BRA `(.L_x_131) ;  /* 0xfffffffc00f08947 */ /* 0x004fea000383ffff */
[----:B------:R-:W-:Y:S05]  /*7af0*/  BRA `(.L_x_132) ;  /* 0xffffffac006c7947 */ /* 0x000fea000383ffff */
.L_x_46:
[----:B------:R-:W-:-:S07]  /*7b00*/  MOV R0, UR5 ;  /* 0x0000000500007c02 */ /* 0x000fce0008000f00 */
.L_x_133:
[----:B-1----:R1:W2:Y:S02]  /*7b10*/  SYNCS.PHASECHK.TRANS64.TRYWAIT P0, [R0+URZ], R3 ;  /* 0x00000003000075a7 */ /* 0x0022a400080011ff */
[----:B--2---:R-:W-:Y:S05]  /*7b20*/  @!P0 NANOSLEEP.SYNCS 0x989680 ;  /* 0x009896800000895d */ /* 0x004fea0003900000 */
[----:B------:R-:W2:Y:S02]  /*7b30*/  @!P0 SYNCS.PHASECHK.TRANS64 P0, [R0+URZ], R3 ;  /* 0x00000003000085a7 */ /* 0x000ea400080010ff */
[----:B--2---:R-:W-:Y:S05]  /*7b40*/  @!P0 BRA `(.L_x_133) ;  /* 0xfffffffc00f08947 */ /* 0x004fea000383ffff */
[----:B------:R-:W-:Y:S05]  /*7b50*/  BRA `(.L_x_134) ;  /* 0xffffffac00787947 */ /* 0x000fea000383ffff */
.L_x_49:
[----:B-1----:R1:W2:Y:S02]  /*7b60*/  SYNCS.PHASECHK.TRANS64.TRYWAIT P0, [R2+URZ+0xf0], R4 ;  /* 0x0000f004020075a7 */ /* 0x0022a400080011ff */
[----:B--2---:R-:W-:Y:S05]  /*7b70*/  @!P0 NANOSLEEP.SYNCS 0x989680 ;  /* 0x009896800000895d */ /* 0x004fea0003900000 */
[----:B------:R-:W2:Y:S02]  /*7b80*/  @!P0 SYNCS.PHASECHK.TRANS64 P0, [R2+URZ+0xf0], R4 ;  /* 0x0000f004020085a7 */ /* 0x000ea400080010ff */
[----:B--2---:R-:W-:Y:S05]  /*7b90*/  @!P0 BRA `(.L_x_49) ;  /* 0xfffffffc00f08947 */ /* 0x004fea000383ffff */
[----:B------:R-:W-:Y:S05]  /*7ba0*/  BRA `(.L_x_135) ;  /* 0xffffffac00d47947 */ /* 0x000fea000383ffff */
.L_x_50:
[----:B------:R-:W-:-:S07]  /*7bb0*/  MOV R2, UR4 ;  /* 0x0000000400027c02 */ /* 0x000fce0008000f00 */
.L_x_136:
[----:B-1----:R1:W2:Y:S02]  /*7bc0*/  SYNCS.PHASECHK.TRANS64.TRYWAIT P0, [R2+URZ+0xa0], R5 ;  /* 0x0000a005020075a7 */ /* 0x0022a400080011ff */
[----:B--2---:R-:W-:Y:S05]  /*7bd0*/  @!P0 NANOSLEEP.SYNCS 0x989680 ;  /* 0x009896800000895d */ /* 0x004fea0003900000 */
[----:B------:R-:W2:Y:S02]  /*7be0*/  @!P0 SYNCS.PHASECHK.TRANS64 P0, [R2+URZ+0xa0], R5 ;  /* 0x0000a005020085a7 */ /* 0x000ea400080010ff */
[----:B--2---:R-:W-:Y:S05]  /*7bf0*/  @!P0 BRA `(.L_x_136) ;  /* 0xfffffffc00f08947 */ /* 0x004fea000383ffff */
[----:B------:R-:W-:Y:S05]  /*7c00*/  BRA `(.L_x_137) ;  /* 0xffffffac00e47947 */ /* 0x000fea000383ffff */
.L_x_51:
[----:B-1----:R1:W2:Y:S02]  /*7c10*/  SYNCS.PHASECHK.TRANS64.TRYWAIT P1, [R2+URZ+0x90], R4 ;  /* 0x00009004020075a7 */ /* 0x0022a400080211ff */
[----:B--2---:R-:W-:Y:S05]  /*7c20*/  @!P1 NANOSLEEP.SYNCS 0x989680 ;  /* 0x009896800000995d */ /* 0x004fea0003900000 */
[----:B------:R-:W2:Y:S02]  /*7c30*/  @!P1 SYNCS.PHASECHK.TRANS64 P1, [R2+URZ+0x90], R4 ;  /* 0x00009004020095a7 */ /* 0x000ea400080210ff */
[----:B--2---:R-:W-:Y:S05]  /*7c40*/  @!P1 BRA `(.L_x_51) ;  /* 0xfffffffc00f09947 */ /* 0x004fea000383ffff */
[----:B------:R-:W-:Y:S05]  /*7c50*/  BRA `(.L_x_138) ;  /* 0xffffffb000147947 */ /* 0x000fea000383ffff */
.L_x_54:
[----:B------:R-:W-:-:S07]  /*7c60*/  MOV R0, UR4 ;  /* 0x0000000400007c02 */ /* 0x000fce0008000f00 */
.L_x_139:
[----:B-1----:R1:W2:Y:S02]  /*7c70*/  SYNCS.PHASECHK.TRANS64.TRYWAIT P0, [R0+URZ+0xa0], R2 ;  /* 0x0000a002000075a7 */ /* 0x0022a400080011ff */
[----:B--2---:R-:W-:Y:S05]  /*7c80*/  @!P0 NANOSLEEP.SYNCS 0x989680 ;  /* 0x009896800000895d */ /* 0x004fea0003900000 */
[----:B------:R-:W2:Y:S02]  /*7c90*/  @!P0 SYNCS.PHASECHK.TRANS64 P0, [R0+URZ+0xa0], R2 ;  /* 0x0000a002000085a7 */ /* 0x000ea400080010ff */
[----:B--2---:R-:W-:Y:S05]  /*7ca0*/  @!P0 BRA `(.L_x_139) ;  /* 0xfffffffc00f08947 */ /* 0x004fea000383ffff */
[----:B------:R-:W-:Y:S05]  /*7cb0*/  BRA `(.L_x_53) ;  /* 0xffffffb000687947 */ /* 0x000fea000383ffff */
.L_x_61:
[----:B-1----:R1:W2:Y:S02]  /*7cc0*/  SYNCS.PHASECHK.TRANS64.TRYWAIT P1, [R0+URZ+0x90], R2 ;  /* 0x00009002000075a7 */ /* 0x0022a400080211ff */
[----:B--2---:R-:W-:Y:S05]  /*7cd0*/  @!P1 NANOSLEEP.SYNCS 0x989680 ;  /* 0x009896800000995d */ /* 0x004fea0003900000 */
[----:B------:R-:W2:Y:S02]  /*7ce0*/  @!P1 SYNCS.PHASECHK.TRANS64 P1, [R0+URZ+0x90], R2 ;  /* 0x00009002000095a7 */ /* 0x000ea400080210ff */
[----:B--2---:R-:W-:Y:S05]  /*7cf0*/  @!P1 BRA `(.L_x_61) ;  /* 0xfffffffc00f09947 */ /* 0x004fea000383ffff */
[----:B------:R-:W-:Y:S05]  /*7d00*/  BRA `(.L_x_140) ;  /* 0xffffffb400dc7947 */ /* 0x000fea000383ffff */
.L_x_62:
[----:B------:R-:W-:-:S07]  /*7d10*/  MOV R2, UR31 ;  /* 0x0000001f00027c02 */ /* 0x000fce0008000f00 */
.L_x_141:
[----:B-1----:R1:W2:Y:S02]  /*7d20*/  SYNCS.PHASECHK.TRANS64.TRYWAIT P0, [R2+URZ+0xd0], R0 ;  /* 0x0000d000020075a7 */ /* 0x0022a400080011ff */
[----:B--2---:R-:W-:Y:S05]  /*7d30*/  @!P0 NANOSLEEP.SYNCS 0x989680 ;  /* 0x009896800000895d */ /* 0x004fea0003900000 */
[----:B------:R-:W2:Y:S02]  /*7d40*/  @!P0 SYNCS.PHASECHK.TRANS64 P0, [R2+URZ+0xd0], R0 ;  /* 0x0000d000020085a7 */ /* 0x000ea400080010ff */
[----:B--2---:R-:W-:Y:S05]  /*7d50*/  @!P0 BRA `(.L_x_141) ;  /* 0xfffffffc00f08947 */ /* 0x004fea000383ffff */
[----:B------:R-:W-:Y:S05]  /*7d60*/  BRA `(.L_x_142) ;  /* 0xffffffb8002c7947 */ /* 0x000fea000383ffff */
.L_x_65:
[----:B------:R-:W-:Y:S07]  /*7d70*/  MOV R0, UR5 ;  /* 0x0000000500007c02 */ /* 0x000fee0008000f00 */
.L_x_143:
[----:B-1----:R1:W2:Y:S02]  /*7d80*/  SYNCS.PHASECHK.TRANS64.TRYWAIT P0, [R0+URZ], R2 ;  /* 0x00000002000075a7 */ /* 0x0022a400080011ff */
[----:B--2---:R-:W-:Y:S05]  /*7d90*/  @!P0 NANOSLEEP.SYNCS 0x989680 ;  /* 0x009896800000895d */ /* 0x004fea0003900000 */
[----:B------:R-:W2:Y:S02]  /*7da0*/  @!P0 SYNCS.PHASECHK.TRANS64 P0, [R0+URZ], R2 ;  /* 0x00000002000085a7 */ /* 0x000ea400080010ff */
[----:B--2---:R-:W-:Y:S05]  /*7db0*/  @!P0 BRA `(.L_x_143) ;  /* 0xfffffffc00f08947 */ /* 0x004fea000383ffff */
[----:B------:R-:W-:Y:S05]  /*7dc0*/  BRA `(.L_x_64) ;  /* 0xffffffb800487947 */ /* 0x000fea000383ffff */
.L_x_68:
[----:B------:R-:W-:-:S07]  /*7dd0*/  MOV R0, UR4 ;  /* 0x0000000400007c02 */ /* 0x000fce0008000f00 */
.L_x_144:
[----:B--2---:R2:W4:Y:S02]  /*7de0*/  SYNCS.PHASECHK.TRANS64.TRYWAIT P0, [R0+URZ], R2 ;  /* 0x00000002000075a7 */ /* 0x00452400080011ff */
[----:B----4-:R-:W-:Y:S05]  /*7df0*/  @!P0 NANOSLEEP.SYNCS 0x989680 ;  /* 0x009896800000895d */ /* 0x010fea0003900000 */
[----:B------:R-:W4:Y:S02]  /*7e00*/  @!P0 SYNCS.PHASECHK.TRANS64 P0, [R0+URZ], R2 ;  /* 0x00000002000085a7 */ /* 0x000f2400080010ff */
[----:B----4-:R-:W-:Y:S05]  /*7e10*/  @!P0 BRA `(.L_x_144) ;  /* 0xfffffffc00f08947 */ /* 0x010fea000383ffff */
[----:B------:R-:W-:Y:S05]  /*7e20*/  BRA `(.L_x_145) ;  /* 0xffffffbc00247947 */ /* 0x000fea000383ffff */
.L_x_69:
[----:B------:R-:W-:-:S07]  /*7e30*/  MOV R0, UR5 ;  /* 0x0000000500007c02 */ /* 0x000fce0008000f00 */
.L_x_146:
[----:B-1----:R1:W2:Y:S02]  /*7e40*/  SYNCS.PHASECHK.TRANS64.TRYWAIT P0, [R0+URZ], R3 ;  /* 0x00000003000075a7 */ /* 0x0022a400080011ff */
[----:B--2---:R-:W-:Y:S05]  /*7e50*/  @!P0 NANOSLEEP.SYNCS 0x989680 ;  /* 0x009896800000895d */ /* 0x004fea0003900000 */
[----:B------:R-:W2:Y:S02]  /*7e60*/  @!P0 SYNCS.PHASECHK.TRANS64 P0, [R0+URZ], R3 ;  /* 0x00000003000085a7 */ /* 0x000ea400080010ff */
[----:B--2---:R-:W-:Y:S05]  /*7e70*/  @!P0 BRA `(.L_x_146) ;  /* 0xfffffffc00f08947 */ /* 0x004fea000383ffff */
[----:B------:R-:W-:Y:S05]  /*7e80*/  BRA `(.L_x_147) ;  /* 0xffffffbc00307947 */ /* 0x000fea000383ffff */
.L_x_70:
[----:B------:R-:W-:-:S07]  /*7e90*/  MOV R0, UR5 ;  /* 0x0000000500007c02 */ /* 0x000fce0008000f00 */
.L_x_148:
[----:B-1----:R1:W2:Y:S02]  /*7ea0*/  SYNCS.PHASECHK.TRANS64.TRYWAIT P0, [R0+URZ], R3 ;  /* 0x00000003000075a7 */ /* 0x0022a400080011ff */
[----:B--2---:R-:W-:Y:S05]  /*7eb0*/  @!P0 NANOSLEEP.SYNCS 0x989680 ;  /* 0x009896800000895d */ /* 0x004fea0003900000 */
[----:B------:R-:W2:Y:S02]  /*7ec0*/  @!P0 SYNCS.PHASECHK.TRANS64 P0, [R0+URZ], R3 ;  /* 0x00000003000085a7 */ /* 0x000ea400080010ff */
[----:B--2---:R-:W-:Y:S05]  /*7ed0*/  @!P0 BRA `(.L_x_148) ;  /* 0xfffffffc00f08947 */ /* 0x004fea000383ffff */
[----:B------:R-:W-:Y:S05]  /*7ee0*/  BRA `(.L_x_149) ;  /* 0xffffffbc003c7947 */ /* 0x000fea000383ffff */
.L_x_71:
[----:B-1----:R-:W-:-:S07]  /*7ef0*/  MOV R0, UR4 ;  /* 0x0000000400007c02 */ /* 0x002fce0008000f00 */
.L_x_150:
[----:B-1----:R1:W2:Y:S02]  /*7f00*/  SYNCS.PHASECHK.TRANS64.TRYWAIT P0, [R0+URZ], R2 ;  /* 0x00000002000075a7 */ /* 0x0022a400080011ff */
[----:B--2---:R-:W-:Y:S05]  /*7f10*/  @!P0 NANOSLEEP.SYNCS 0x989680 ;  /* 0x009896800000895d */ /* 0x004fea0003900000 */
[----:B------:R-:W2:Y:S02]  /*7f20*/  @!P0 SYNCS.PHASECHK.TRANS64 P0, [R0+URZ], R2 ;  /* 0x00000002000085a7 */ /* 0x000ea400080010ff */
[----:B--2---:R-:W-:Y:S05]  /*7f30*/  @!P0 BRA `(.L_x_150) ;  /* 0xfffffffc00f08947 */ /* 0x004fea000383ffff */
[----:B------:R-:W-:Y:S05]  /*7f40*/  BRA `(.L_x_151) ;  /* 0xffffffbc00487947 */ /* 0x000fea000383ffff */
.L_x_76:
[----:B---3--:R3:W1:Y:S02]  /*7f50*/  SYNCS.PHASECHK.TRANS64.TRYWAIT P0, [R12+URZ+0x90], R0 ;  /* 0x000090000c0075a7 */ /* 0x00866400080011ff */
[----:B-1----:R-:W-:Y:S05]  /*7f60*/  @!P0 NANOSLEEP.SYNCS 0x989680 ;  /* 0x009896800000895d */ /* 0x002fea0003900000 */
[----:B------:R-:W1:Y:S02]  /*7f70*/  @!P0 SYNCS.PHASECHK.TRANS64 P0, [R12+URZ+0x90], R0 ;  /* 0x000090000c0085a7 */ /* 0x000e6400080010ff */
[----:B-1----:R-:W-:Y:S05]  /*7f80*/  @!P0 BRA `(.L_x_76) ;  /* 0xfffffffc00f08947 */ /* 0x002fea000383ffff */
[----:B------:R-:W-:Y:S05]  /*7f90*/  BRA `(.L_x_152) ;  /* 0xffffffc000587947 */ /* 0x000fea000383ffff */
.L_x_79:
[----:B-1----:R-:W-:Y:S07]  /*7fa0*/  MOV R0, UR24 ;  /* 0x0000001800007c02 */ /* 0x002fee0008000f00 */
.L_x_153:
[----:B-1----:R1:W2:Y:S02]  /*7fb0*/  SYNCS.PHASECHK.TRANS64.TRYWAIT P2, [R0+URZ+0x88], R6 ;  /* 0x00008806000075a7 */ /* 0x0022a400080411ff */
[----:B--2---:R-:W-:Y:S05]  /*7fc0*/  @!P2 NANOSLEEP.SYNCS 0x989680 ;  /* 0x009896800000a95d */ /* 0x004fea0003900000 */
[----:B------:R-:W2:Y:S02]  /*7fd0*/  @!P2 SYNCS.PHASECHK.TRANS64 P2, [R0+URZ+0x88], R6 ;  /* 0x000088060000a5a7 */ /* 0x000ea400080410ff */
[----:B--2---:R-:W-:Y:S05]  /*7fe0*/  @!P2 BRA `(.L_x_153) ;  /* 0xfffffffc00f0a947 */ /* 0x004fea000383ffff */
[----:B------:R-:W-:Y:S05]  /*7ff0*/  BRA `(.L_x_78) ;  /* 0xffffffc400bc7947 */ /* 0x000fea000383ffff */
.L_x_82:
[----:B------:R-:W-:Y:S07]  /*8000*/  MOV R0, UR4 ;  /* 0x0000000400007c02 */ /* 0x000fee0008000f00 */
.L_x_154:
[----:B-1----:R1:W2:Y:S02]  /*8010*/  SYNCS.PHASECHK.TRANS64.TRYWAIT P0, [R0+URZ+0x68], R9 ;  /* 0x00006809000075a7 */ /* 0x0022a400080011ff */
[----:B--2---:R-:W-:Y:S05]  /*8020*/  @!P0 NANOSLEEP.SYNCS 0x989680 ;  /* 0x009896800000895d */ /* 0x004fea0003900000 */
[----:B------:R-:W2:Y:S02]  /*8030*/  @!P0 SYNCS.PHASECHK.TRANS64 P0, [R0+URZ+0x68], R9 ;  /* 0x00006809000085a7 */ /* 0x000ea400080010ff */
[----:B--2---:R-:W-:Y:S05]  /*8040*/  @!P0 BRA `(.L_x_154) ;  /* 0xfffffffc00f08947 */ /* 0x004fea000383ffff */
[----:B------:R-:W-:Y:S05]  /*8050*/  BRA `(.L_x_155) ;  /* 0xffffffc8001c7947 */ /* 0x000fea000383ffff */
.L_x_83:
[----:B------:R-:W-:Y:S07]  /*8060*/  MOV R6, UR5 ;  /* 0x0000000500067c02 */ /* 0x000fee0008000f00 */
.L_x_156:
[----:B-1----:R1:W2:Y:S02]  /*8070*/  SYNCS.PHASECHK.TRANS64.TRYWAIT P0, [R6+URZ+0x68], R0 ;  /* 0x00006800060075a7 */ /* 0x0022a400080011ff */
[----:B--2---:R-:W-:Y:S05]  /*8080*/  @!P0 NANOSLEEP.SYNCS 0x989680 ;  /* 0x009896800000895d */ /* 0x004fea0003900000 */
[----:B------:R-:W2:Y:S02]  /*8090*/  @!P0 SYNCS.PHASECHK.TRANS64 P0, [R6+URZ+0x68], R0 ;  /* 0x00006800060085a7 */ /* 0x000ea400080010ff */
[----:B--2---:R-:W-:Y:S05]  /*80a0*/  @!P0 BRA `(.L_x_156) ;  /* 0xfffffffc00f08947 */ /* 0x004fea000383ffff */
[----:B------:R-:W-:Y:S05]  /*80b0*/  BRA `(.L_x_157) ;  /* 0xffffffc800787947 */ /* 0x000fea000383ffff */
.L_x_85:
[----:B------:R-:W-:-:S07]  /*80c0*/  MOV R0, UR4 ;  /* 0x0000000400007c02 */ /* 0x000fce0008000f00 */
.L_x_158:
[----:B-1----:R1:W2:Y:S02]  /*80d0*/  SYNCS.PHASECHK.TRANS64.TRYWAIT P0, [R0+URZ], R2 ;  /* 0x00000002000075a7 */ /* 0x0022a400080011ff */
[----:B--2---:R-:W-:Y:S05]  /*80e0*/  @!P0 NANOSLEEP.SYNCS 0x989680 ;  /* 0x009896800000895d */ /* 0x004fea0003900000 */
[----:B------:R-:W2:Y:S02]  /*80f0*/  @!P0 SYNCS.PHASECHK.TRANS64 P0, [R0+URZ], R2 ;  /* 0x00000002000085a7 */ /* 0x000ea400080010ff */
[----:B--2---:R-:W-:Y:S05]  /*8100*/  @!P0 BRA `(.L_x_158) ;  /* 0xfffffffc00f08947 */ /* 0x004fea000383ffff */
[----:B------:R-:W-:Y:S05]  /*8110*/  BRA `(.L_x_159) ;  /* 0xffffffcc00087947 */ /* 0x000fea000383ffff */
.L_x_86:
[----:B------:R-:W-:-:S07]  /*8120*/  MOV R0, UR5 ;  /* 0x0000000500007c02 */ /* 0x000fce0008000f00 */
.L_x_160:
[----:B-1----:R1:W2:Y:S02]  /*8130*/  SYNCS.PHASECHK.TRANS64.TRYWAIT P0, [R0+URZ], R2 ;  /* 0x00000002000075a7 */ /* 0x0022a400080011ff */
[----:B--2---:R-:W-:Y:S05]  /*8140*/  @!P0 NANOSLEEP.SYNCS 0x989680 ;  /* 0x009896800000895d */ /* 0x004fea0003900000 */
[----:B------:R-:W2:Y:S02]  /*8150*/  @!P0 SYNCS.PHASECHK.TRANS64 P0, [R0+URZ], R2 ;  /* 0x00000002000085a7 */ /* 0x000ea400080010ff */
[----:B--2---:R-:W-:Y:S05]  /*8160*/  @!P0 BRA `(.L_x_160) ;  /* 0xfffffffc00f08947 */ /* 0x004fea000383ffff */
[----:B------:R-:W-:Y:S05]  /*8170*/  BRA `(.L_x_161) ;  /* 0xffffffcc00147947 */ /* 0x000fea000383ffff */
.L_x_88:
[----:B-1----:R1:W2:Y:S02]  /*8180*/  SYNCS.PHASECHK.TRANS64.TRYWAIT P0, [R0+URZ+0x90], R2 ;  /* 0x00009002000075a7 */ /* 0x0022a400080011ff */
[----:B--2---:R-:W-:Y:S05]  /*8190*/  @!P0 NANOSLEEP.SYNCS 0x989680 ;  /* 0x009896800000895d */ /* 0x004fea0003900000 */
[----:B------:R-:W2:Y:S02]  /*81a0*/  @!P0 SYNCS.PHASECHK.TRANS64 P0, [R0+URZ+0x90], R2 ;  /* 0x00009002000085a7 */ /* 0x000ea400080010ff */
[----:B--2---:R-:W-:Y:S05]  /*81b0*/  @!P0 BRA `(.L_x_88) ;  /* 0xfffffffc00f08947 */ /* 0x004fea000383ffff */
[----:B------:R-:W-:Y:S05]  /*81c0*/  BRA `(.L_x_162) ;  /* 0xffffffd000047947 */ /* 0x000fea000383ffff */
.L_x_98:
[----:B-1----:R1:W3:Y:S02]  /*81d0*/  SYNCS.PHASECHK.TRANS64.TRYWAIT P1, [R2+URZ+0x50], R0 ;  /* 0x00005000020075a7 */ /* 0x0022e400080211ff */
[----:B---3--:R-:W-:Y:S05]  /*81e0*/  @!P1 NANOSLEEP.SYNCS 0x989680 ;  /* 0x009896800000995d */ /* 0x008fea0003900000 */
[----:B------:R-:W3:Y:S02]  /*81f0*/  @!P1 SYNCS.PHASECHK.TRANS64 P1, [R2+URZ+0x50], R0 ;  /* 0x00005000020095a7 */ /* 0x000ee400080210ff */
[----:B---3--:R-:W-:Y:S05]  /*8200*/  @!P1 BRA `(.L_x_98) ;  /* 0xfffffffc00f09947 */ /* 0x008fea000383ffff */
[----:B------:R-:W-:Y:S05]  /*8210*/  BRA `(.L_x_97) ;  /* 0xffffffdc00847947 */ /* 0x000fea000383ffff */
.L_x_100:
[----:B--2---:R2:W3:Y:S02]  /*8220*/  SYNCS.PHASECHK.TRANS64.TRYWAIT P0, [R71+URZ+0xb0], R3 ;  /* 0x0000b003470075a7 */ /* 0x0044e400080011ff */
[----:B---3--:R-:W-:Y:S05]  /*8230*/  @!P0 NANOSLEEP.SYNCS 0x989680 ;  /* 0x009896800000895d */ /* 0x008fea0003900000 */
[----:B------:R-:W3:Y:S02]  /*8240*/  @!P0 SYNCS.PHASECHK.TRANS64 P0, [R71+URZ+0xb0], R3 ;  /* 0x0000b003470085a7 */ /* 0x000ee400080010ff */
[----:B---3--:R-:W-:Y:S05]  /*8250*/  @!P0 BRA `(.L_x_100) ;  /* 0xfffffffc00f08947 */ /* 0x008fea000383ffff */
[----:B------:R-:W-:Y:S05]  /*8260*/  BRA `(.L_x_99) ;  /* 0xffffffdc00fc7947 */ /* 0x000fea000383ffff */
.L_x_111:
[----:B-1----:R1:W2:Y:S02]  /*8270*/  SYNCS.PHASECHK.TRANS64.TRYWAIT P0, [R2+URZ+0x50], R74 ;  /* 0x0000504a020075a7 */ /* 0x0022a400080011ff */
[----:B--2---:R-:W-:Y:S05]  /*8280*/  @!P0 NANOSLEEP.SYNCS 0x989680 ;  /* 0x009896800000895d */ /* 0x004fea0003900000 */
[----:B------:R-:W2:Y:S02]  /*8290*/  @!P0 SYNCS.PHASECHK.TRANS64 P0, [R2+URZ+0x50], R74 ;  /* 0x0000504a020085a7 */ /* 0x000ea400080010ff */
[----:B--2---:R-:W-:Y:S05]  /*82a0*/  @!P0 BRA `(.L_x_111) ;  /* 0xfffffffc00f08947 */ /* 0x004fea000383ffff */
[----:B------:R-:W-:Y:S05]  /*82b0*/  BRA `(.L_x_110) ;  /* 0xffffffe800487947 */ /* 0x000fea000383ffff */
        .weak           $__internal_0_$__cuda_sm10x_tcgen05_guardrail_trap_col_being_dealloced_not_returned_by_alloc
        .type           $__internal_0_$__cuda_sm10x_tcgen05_guardrail_trap_col_being_dealloced_not_returned_by_alloc,@function
        .size           $__internal_0_$__cuda_sm10x_tcgen05_guardrail_trap_col_being_dealloced_not_returned_by_alloc,($__internal_1_$__cuda_sm10x_tcgen05_guardrail_trap_phase_invalid_during_alloc - $__internal_0_$__cuda_sm10x_tcgen05_guardrail_trap_col_being_dealloced_not_returned_by_alloc)
$__internal_0_$__cuda_sm10x_tcgen05_guardrail_trap_col_being_dealloced_not_returned_by_alloc:
[----:B------:R-:W-:Y:S05]  /*82c0*/  BPT.TRAP 0x1 ;  /* 0x000000040000795c */ /* 0x000fea0000300000 */
[----:B------:R-:W-:-:S04]  /*82d0*/  HFMA2 R3, -RZ, RZ, 0, 0 ;  /* 0x00000000ff037431 */ /* 0x000fc800000001ff */
[----:B------:R-:W-:Y:S05]  /*82e0*/  RET.REL.NODEC R2 `(_ZN7cutlass13device_kernelINS_4gemm6kernel13GemmUniversalIN4cute5tupleIJiiiiEEENS1_10collective13CollectiveMmaINS1_35MainloopSm100TmaUmmaWarpSpecializedILi5ELi2ELi4ENS5_IJNS4_1CILi1EEENSA_ILi2EEESB_EEEEENS5_IJNSA_ILi64EEESF_NSA_ILi32EEEEEENS_10tfloat32_tENS5_IJlSB_lEEESI_SJ_NS4_8TiledMMAINS4_8MMA_AtomIJNS4_17SM100_MMA_TF32_SSISI_SI_fLi64ELi64ELNS4_4UMMA5MajorE0ELSO_0ELNSN_7ScaleInE0ELSP_0EEEEEENS4_6LayoutINS5_IJSB_SB_SB_EEENS5_IJNSA_ILi0EEESU_SU_EEEEENS5_IJNS4_10UnderscoreESX_SX_EEEEENS4_23SM90_TMA_LOAD_MULTICASTENS4_14ComposedLayoutINS4_7SwizzleILi3ELi4ELi3EEENS4_18smem_ptr_flag_bitsILi32EEENSS_INS5_IJNSA_ILi8EEESG_EEENS5_IJSG_SB_EEEEEEEvNS4_8identityENS4_13SM90_TMA_LOADES1A_vS1B_EENS_8epilogue10collective18CollectiveEpilogueINS1E_23Sm100TmaWarpSpecializedILi3ELi2ELi16ELb1ELb0EEEJSH_NS5_IJNSS_ISF_SB_EENSS_ISG_SB_EEEEESI_SJ_SI_SJ_NS1E_6fusion15FusionCallbacksIS1I_NS1M_17LinearCombinationISI_fSI_fLNS_15FloatRoundStyleE2EEESH_S1L_JEEENS4_5SM1004TMEM4LOAD26SM100_TMEM_LOAD_16dp128b8xES1C_S1A_NS4_17SM75_U32x4_LDSM_NENS4_14SM90_TMA_STOREES1A_NS4_17SM90_U32x4_STSM_NENS4_39AutoVectorizingCopyWithAssumedAlignmentILi128EEEEEEvvEEEEvNT_6ParamsE) ;  /* 0xffffff7c02447950 */ /* 0x000fea0003c3ffff */
        .weak           $__internal_1_$__cuda_sm10x_tcgen05_guardrail_trap_phase_invalid_during_alloc
        .type           $__internal_1_$__cuda_sm10x_tcgen05_guardrail_trap_phase_invalid_during_alloc,@function
        .size           $__internal_1_$__cuda_sm10x_tcgen05_guardrail_trap_phase_invalid_during_alloc,($__internal_2_$__cuda_sm10x_tcgen05_guardrail_trap_unallocated_columns_being_dealloced - $__internal_1_$__cuda_sm10x_tcgen05_guardrail_trap_phase_invalid_during_alloc)
$__internal_1_$__cuda_sm10x_tcgen05_guardrail_trap_phase_invalid_during_alloc:
[----:B------:R-:W-:Y:S05]  /*82f0*/  BPT.TRAP 0x1 ;  /* 0x000000040000795c */ /* 0x000fea0000300000 */
[----:B------:R-:W-:-:S04]  /*8300*/  MOV R5, 0x0 ;  /* 0x0000000000057802 */ /* 0x000fc80000000f00 */
[----:B------:R-:W-:Y:S05]  /*8310*/  RET.REL.NODEC R4 `(_ZN7cutlass13device_kernelINS_4gemm6kernel13GemmUniversalIN4cute5tupleIJiiiiEEENS1_10collective13CollectiveMmaINS1_35MainloopSm100TmaUmmaWarpSpecializedILi5ELi2ELi4ENS5_IJNS4_1CILi1EEENSA_ILi2EEESB_EEEEENS5_IJNSA_ILi64EEESF_NSA_ILi32EEEEEENS_10tfloat32_tENS5_IJlSB_lEEESI_SJ_NS4_8TiledMMAINS4_8MMA_AtomIJNS4_17SM100_MMA_TF32_SSISI_SI_fLi64ELi64ELNS4_4UMMA5MajorE0ELSO_0ELNSN_7ScaleInE0ELSP_0EEEEEENS4_6LayoutINS5_IJSB_SB_SB_EEENS5_IJNSA_ILi0EEESU_SU_EEEEENS5_IJNS4_10UnderscoreESX_SX_EEEEENS4_23SM90_TMA_LOAD_MULTICASTENS4_14ComposedLayoutINS4_7SwizzleILi3ELi4ELi3EEENS4_18smem_ptr_flag_bitsILi32EEENSS_INS5_IJNSA_ILi8EEESG_EEENS5_IJSG_SB_EEEEEEEvNS4_8identityENS4_13SM90_TMA_LOADES1A_vS1B_EENS_8epilogue10collective18CollectiveEpilogueINS1E_23Sm100TmaWarpSpecializedILi3ELi2ELi16ELb1ELb0EEEJSH_NS5_IJNSS_ISF_SB_EENSS_ISG_SB_EEEEESI_SJ_SI_SJ_NS1E_6fusion15FusionCallbacksIS1I_NS1M_17LinearCombinationISI_fSI_fLNS_15FloatRoundStyleE2EEESH_S1L_JEEENS4_5SM1004TMEM4LOAD26SM100_TMEM_LOAD_16dp128b8xES1C_S1A_NS4_17SM75_U32x4_LDSM_NENS4_14SM90_TMA_STOREES1A_NS4_17SM90_U32x4_STSM_NENS4_39AutoVectorizingCopyWithAssumedAlignmentILi128EEEEEEvvEEEEvNT_6ParamsE) ;  /* 0xffffff7c04387950 */ /* 0x000fea0003c3ffff */
        .weak           $__internal_2_$__cuda_sm10x_tcgen05_guardrail_trap_unallocated_columns_being_dealloced
        .type           $__internal_2_$__cuda_sm10x_tcgen05_guardrail_trap_unallocated_columns_being_dealloced,@function
        .size           $__internal_2_$__cuda_sm10x_tcgen05_guardrail_trap_unallocated_columns_being_dealloced,(.L_x_164 - $__internal_2_$__cuda_sm10x_tcgen05_guardrail_trap_unallocated_columns_being_dealloced)
$__internal_2_$__cuda_sm10x_tcgen05_guardrail_trap_unallocated_columns_being_dealloced:
[----:B------:R-:W-:Y:S05]  /*8320*/  BPT.TRAP 0x1 ;  /* 0x000000040000795c */ /* 0x000fea0000300000 */
[----:B------:R-:W-:-:S04]  /*8330*/  HFMA2 R3, -RZ, RZ, 0, 0 ;  /* 0x00000000ff037431 */ /* 0x000fc800000001ff */
[----:B------:R-:W-:Y:S05]  /*8340*/  RET.REL.NODEC R2 `(_ZN7cutlass13device_kernelINS_4gemm6kernel13GemmUniversalIN4cute5tupleIJiiiiEEENS1_10collective13CollectiveMmaINS1_35MainloopSm100TmaUmmaWarpSpecializedILi5ELi2ELi4ENS5_IJNS4_1CILi1EEENSA_ILi2EEESB_EEEEENS5_IJNSA_ILi64EEESF_NSA_ILi32EEEEEENS_10tfloat32_tENS5_IJlSB_lEEESI_SJ_NS4_8TiledMMAINS4_8MMA_AtomIJNS4_17SM100_MMA_TF32_SSISI_SI_fLi64ELi64ELNS4_4UMMA5MajorE0ELSO_0ELNSN_7ScaleInE0ELSP_0EEEEEENS4_6LayoutINS5_IJSB_SB_SB_EEENS5_IJNSA_ILi0EEESU_SU_EEEEENS5_IJNS4_10UnderscoreESX_SX_EEEEENS4_23SM90_TMA_LOAD_MULTICASTENS4_14ComposedLayoutINS4_7SwizzleILi3ELi4ELi3EEENS4_18smem_ptr_flag_bitsILi32EEENSS_INS5_IJNSA_ILi8EEESG_EEENS5_IJSG_SB_EEEEEEEvNS4_8identityENS4_13SM90_TMA_LOADES1A_vS1B_EENS_8epilogue10collective18CollectiveEpilogueINS1E_23Sm100TmaWarpSpecializedILi3ELi2ELi16ELb1ELb0EEEJSH_NS5_IJNSS_ISF_SB_EENSS_ISG_SB_EEEEESI_SJ_SI_SJ_NS1E_6fusion15FusionCallbacksIS1I_NS1M_17LinearCombinationISI_fSI_fLNS_15FloatRoundStyleE2EEESH_S1L_JEEENS4_5SM1004TMEM4LOAD26SM100_TMEM_LOAD_16dp128b8xES1C_S1A_NS4_17SM75_U32x4_LDSM_NENS4_14SM90_TMA_STOREES1A_NS4_17SM90_U32x4_STSM_NENS4_39AutoVectorizingCopyWithAssumedAlignmentILi128EEEEEEvvEEEEvNT_6ParamsE) ;  /* 0xffffff7c022c7950 */ /* 0x000fea0003c3ffff */
.L_x_163:
[----:B------:R-:W-:-:S00]  /*8350*/  BRA `(.L_x_163) ;  /* 0xfffffffc00fc7947 */ /* 0x000fc0000383ffff */
[----:B------:R-:W-:-:S00]  /*8360*/  NOP ;  /* 0x0000000000007918 */ /* 0x000fc00000000000 */
        /* <DEDUP_REMOVED lines=9> */
.L_x_164:


//--------------------- .nv.global.init           --------------------------
	.section	.nv.global.init,"aw",@progbits
.nv.global.init:
	.type		$str$27,@object
	.size		$str$27,($str$28 - $str$27)
$str$27:
        /*0000*/ 	.byte	0x28, 0x61, 0x64, 0x64, 0x72, 0x65, 0x73, 0x73, 0x20, 0x26, 0x20, 0x6d, 0x61, 0x73, 0x6b, 0x29
        /*0010*/ 	.byte	0x20, 0x3d, 0x3d, 0x20, 0x30, 0x00
	.type		$str$28,@object
	.size		$str$28,($str$26 - $str$28)
$str$28:
        /*0016*/ 	.byte	0x2f, 0x74, 0x6d, 0x70, 0x2f, 0x63, 0x75, 0x74, 0x6c, 0x61, 0x73, 0x73, 0x5f, 0x73, 0x77, 0x65
        /*0026*/ 	.byte	0x65, 0x70, 0x5f, 0x73, 0x72, 0x63, 0x2f, 0x69, 0x6e, 0x63, 0x6c, 0x75, 0x64, 0x65, 0x2f, 0x63
        /*0036*/ 	.byte	0x75, 0x74, 0x65, 0x2f, 0x70, 0x6f, 0x69, 0x6e, 0x74, 0x65, 0x72, 0x5f, 0x66, 0x6c, 0x61, 0x67
        /*0046*/ 	.byte	0x67, 0x65, 0x64, 0x2e, 0x68, 0x70, 0x70, 0x00
	.type		$str$26,@object
	.size		$str$26,($str$25 - $str$26)
$str$26:
        /*004e*/ 	.byte	0x2f, 0x74, 0x6d, 0x70, 0x2f, 0x63, 0x75, 0x74, 0x6c, 0x61, 0x73, 0x73, 0x5f, 0x73, 0x77, 0x65
        /*005e*/ 	.byte	0x65, 0x70, 0x5f, 0x73, 0x72, 0x63, 0x2f, 0x69, 0x6e, 0x63, 0x6c, 0x75, 0x64, 0x65, 0x2f, 0x63
        /*006e*/ 	.byte	0x75, 0x74, 0x65, 0x2f, 0x61, 0x74, 0x6f, 0x6d, 0x2f, 0x63, 0x6f, 0x70, 0x79, 0x5f, 0x74, 0x72
        /*007e*/ 	.byte	0x61, 0x69, 0x74, 0x73, 0x5f, 0x73, 0x6d, 0x31, 0x30, 0x30, 0x2e, 0x68, 0x70, 0x70, 0x00
	.type		$str$25,@object
	.size		$str$25,(__unnamed_1 - $str$25)
$str$25:
        /*008d*/ 	.byte	0x28, 0x28, 0x75, 0x69, 0x6e, 0x74, 0x33, 0x32, 0x5f, 0x74, 0x28, 0x74, 0x68, 0x72, 0x65, 0x61
        /*009d*/ 	.byte	0x64, 0x49, 0x64, 0x78, 0x2e, 0x78, 0x29, 0x20, 0x2f, 0x20, 0x33, 0x32, 0x29, 0x20, 0x25, 0x20
        /*00ad*/ 	.byte	0x34, 0x29, 0x20, 0x3d, 0x3d, 0x20, 0x28, 0x28, 0x28, 0x74, 0x6d, 0x65, 0x6d, 0x5f, 0x61, 0x64
        /*00bd*/ 	.byte	0x64, 0x72, 0x20, 0x3e, 0x3e, 0x20, 0x31, 0x36, 0x29, 0x20, 0x2f, 0x20, 0x33, 0x32, 0x29, 0x20
        /*00cd*/ 	.byte	0x25, 0x20, 0x34, 0x29, 0x00
	.type		__unnamed_1,@object
	.size		__unnamed_1,(__unnamed_2 - __unnamed_1)
__unnamed_1:
        /*00d2*/ 	.byte	0x61, 0x75, 0x74, 0x6f, 0x20, 0x63, 0x75, 0x74, 0x65, 0x3a, 0x3a, 0x61, 0x73, 0x5f, 0x70, 0x6f
        /* <DEDUP_REMOVED lines=24> */
        /*0262*/ 	.byte	0x30, 0x34, 0x38, 0x3e, 0x3e, 0x3e, 0x3e, 0x5d, 0x00
	.type		__unnamed_2,@object
	.size		__unnamed_2,(.L_2 - __unnamed_2)
__unnamed_2:
        /* <DEDUP_REMOVED lines=45> */
        /*053b*/ 	.byte	0x3e, 0x3e, 0x3e, 0x5d, 0x00
.L_2:


//--------------------- .nv.shared._ZN7cutlass13device_kernelINS_4gemm6kernel13GemmUniversalIN4cute5tupleIJiiiiEEENS1_10collective13CollectiveMmaINS1_35MainloopSm100TmaUmmaWarpSpecializedILi5ELi2ELi4ENS5_IJNS4_1CILi1EEENSA_ILi2EEESB_EEEEENS5_IJNSA_ILi64EEESF_NSA_ILi32EEEEEENS_10tfloat32_tENS5_IJlSB_lEEESI_SJ_NS4_8TiledMMAINS4_8MMA_AtomIJNS4_17SM100_MMA_TF32_SSISI_SI_fLi64ELi64ELNS4_4UMMA5MajorE0ELSO_0ELNSN_7ScaleInE0ELSP_0EEEEEENS4_6LayoutINS5_IJSB_SB_SB_EEENS5_IJNSA_ILi0EEESU_SU_EEEEENS5_IJNS4_10UnderscoreESX_SX_EEEEENS4_23SM90_TMA_LOAD_MULTICASTENS4_14ComposedLayoutINS4_7SwizzleILi3ELi4ELi3EEENS4_18smem_ptr_flag_bitsILi32EEENSS_INS5_IJNSA_ILi8EEESG_EEENS5_IJSG_SB_EEEEEEEvNS4_8identityENS4_13SM90_TMA_LOADES1A_vS1B_EENS_8epilogue10collective18CollectiveEpilogueINS1E_23Sm100TmaWarpSpecializedILi3ELi2ELi16ELb1ELb0EEEJSH_NS5_IJNSS_ISF_SB_EENSS_ISG_SB_EEEEESI_SJ_SI_SJ_NS1E_6fusion15FusionCallbacksIS1I_NS1M_17LinearCombinationISI_fSI_fLNS_15FloatRoundStyleE2EEESH_S1L_JEEENS4_5SM1004TMEM4LOAD26SM100_TMEM_LOAD_16dp128b8xES1C_S1A_NS4_17SM75_U32x4_LDSM_NENS4_14SM90_TMA_STOREES1A_NS4_17SM90_U32x4_STSM_NENS4_39AutoVectorizingCopyWithAssumedAlignmentILi128EEEEEEvvEEEEvNT_6ParamsE --------------------------
	.section	.nv.shared._ZN7cutlass13device_kernelINS_4gemm6kernel13GemmUniversalIN4cute5tupleIJiiiiEEENS1_10collective13CollectiveMmaINS1_35MainloopSm100TmaUmmaWarpSpecializedILi5ELi2ELi4ENS5_IJNS4_1CILi1EEENSA_ILi2EEESB_EEEEENS5_IJNSA_ILi64EEESF_NSA_ILi32EEEEEENS_10tfloat32_tENS5_IJlSB_lEEESI_SJ_NS4_8TiledMMAINS4_8MMA_AtomIJNS4_17SM100_MMA_TF32_SSISI_SI_fLi64ELi64ELNS4_4UMMA5MajorE0ELSO_0ELNSN_7ScaleInE0ELSP_0EEEEEENS4_6LayoutINS5_IJSB_SB_SB_EEENS5_IJNSA_ILi0EEESU_SU_EEEEENS5_IJNS4_10UnderscoreESX_SX_EEEEENS4_23SM90_TMA_LOAD_MULTICASTENS4_14ComposedLayoutINS4_7SwizzleILi3ELi4ELi3EEENS4_18smem_ptr_flag_bitsILi32EEENSS_INS5_IJNSA_ILi8EEESG_EEENS5_IJSG_SB_EEEEEEEvNS4_8identityENS4_13SM90_TMA_LOADES1A_vS1B_EENS_8epilogue10collective18CollectiveEpilogueINS1E_23Sm100TmaWarpSpecializedILi3ELi2ELi16ELb1ELb0EEEJSH_NS5_IJNSS_ISF_SB_EENSS_ISG_SB_EEEEESI_SJ_SI_SJ_NS1E_6fusion15FusionCallbacksIS1I_NS1M_17LinearCombinationISI_fSI_fLNS_15FloatRoundStyleE2EEESH_S1L_JEEENS4_5SM1004TMEM4LOAD26SM100_TMEM_LOAD_16dp128b8xES1C_S1A_NS4_17SM75_U32x4_LDSM_NENS4_14SM90_TMA_STOREES1A_NS4_17SM90_U32x4_STSM_NENS4_39AutoVectorizingCopyWithAssumedAlignmentILi128EEEEEEvvEEEEvNT_6ParamsE,"aw",@nobits
	.sectionflags	@""
	.align	16
	.zero		1024


//--------------------- .nv.shared.reserved.0     --------------------------
	.section	.nv.shared.reserved.0,"aw",@nobits
	.weak		__nv_reservedSMEM_offset_0_alias
	.size		__nv_reservedSMEM_offset_0_alias, 0, 64
	.other		__nv_reservedSMEM_offset_0_alias,@"STO_CUDA_RESERVED_SHARED STV_DEFAULT"
__nv_reservedSMEM_offset_0_alias:
	.zero		0
.nv.shared.reserved.0:
	.zero		64
	.weak		__nv_reservedSMEM_tcgen05_partition
	.type		__nv_reservedSMEM_tcgen05_partition,@object
	.size		__nv_reservedSMEM_tcgen05_partition,(.L_0 - __nv_reservedSMEM_tcgen05_partition)
__nv_reservedSMEM_tcgen05_partition:
	.zero		32
.L_0:


//--------------------- .nv.global                --------------------------
	.section	.nv.global,"aw",@nobits
.nv.global:
	.type		_ZN39_INTERNAL_80c239f9_4_k_cu_78c2a8d2_96954cute1_E,@object
	.size		_ZN39_INTERNAL_80c239f9_4_k_cu_78c2a8d2_96954cute1_E,(_ZN39_INTERNAL_80c239f9_4_k_cu_78c2a8d2_96954cuda3std3__45__cpo6cbeginE - _ZN39_INTERNAL_80c239f9_4_k_cu_78c2a8d2_96954cute1_E)
_ZN39_INTERNAL_80c239f9_4_k_cu_78c2a8d2_96954cute1_E:
	.zero		1
	.type		_ZN39_INTERNAL_80c239f9_4_k_cu_78c2a8d2_96954cuda3std3__45__cpo6cbeginE,@object
	.size		_ZN39_INTERNAL_80c239f9_4_k_cu_78c2a8d2_96954cuda3std3__45__cpo6cbeginE,(_ZN39_INTERNAL_80c239f9_4_k_cu_78c2a8d2_96954cuda3std3__48in_placeE - _ZN39_INTERNAL_80c239f9_4_k_cu_78c2a8d2_96954cuda3std3__45__cpo6cbeginE)
_ZN39_INTERNAL_80c239f9_4_k_cu_78c2a8d2_96954cuda3std3__45__cpo6cbeginE:
	.zero		1
	.type		_ZN39_INTERNAL_80c239f9_4_k_cu_78c2a8d2_96954cuda3std3__48in_placeE,@object
	.size		_ZN39_INTERNAL_80c239f9_4_k_cu_78c2a8d2_96954cuda3std3__48in_placeE,(_ZN39_INTERNAL_80c239f9_4_k_cu_78c2a8d2_96954cuda3std6ranges3__45__cpo9iter_moveE - _ZN39_INTERNAL_80c239f9_4_k_cu_78c2a8d2_96954cuda3std3__48in_placeE)
_ZN39_INTERNAL_80c239f9_4_k_cu_78c2a8d2_96954cuda3std3__48in_placeE:
	.zero		1
	.type		_ZN39_INTERNAL_80c239f9_4_k_cu_78c2a8d2_96954cuda3std6ranges3__45__cpo9iter_moveE,@object
	.size		_ZN39_INTERNAL_80c239f9_4_k_cu_78c2a8d2_96954cuda3std6ranges3__45__cpo9iter_moveE,(_ZN39_INTERNAL_80c239f9_4_k_cu_78c2a8d2_96954cuda3std3__45__cpo5beginE - _ZN39_INTERNAL_80c239f9_4_k_cu_78c2a8d2_96954cuda3std6ranges3__45__cpo9iter_moveE)
_ZN39_INTERNAL_80c239f9_4_k_cu_78c2a8d2_96954cuda3std6ranges3__45__cpo9iter_moveE:
	.zero		1
	.type		_ZN39_INTERNAL_80c239f9_4_k_cu_78c2a8d2_96954cuda3std3__45__cpo5beginE,@object
	.size		_ZN39_INTERNAL_80c239f9_4_k_cu_78c2a8d2_96954cuda3std3__45__cpo5beginE,(_ZN39_INTERNAL_80c239f9_4_k_cu_78c2a8d2_96954cuda3std3__441_GLOBAL__N__80c239f9_4_k_cu_78c2a8d2_96956ignoreE - _ZN39_INTERNAL_80c239f9_4_k_cu_78c2a8d2_96954cuda3std3__45__cpo5beginE)
_ZN39_INTERNAL_80c239f9_4_k_cu_78c2a8d2_96954cuda3std3__45__cpo5beginE:
	.zero		1
	.type		_ZN39_INTERNAL_80c239f9_4_k_cu_78c2a8d2_96954cuda3std3__441_GLOBAL__N__80c239f9_4_k_cu_78c2a8d2_96956ignoreE,@object
	.size		_ZN39_INTERNAL_80c239f9_4_k_cu_78c2a8d2_96954cuda3std3__441_GLOBAL__N__80c239f9_4_k_cu_78c2a8d2_96956ignoreE,(_ZN39_INTERNAL_80c239f9_4_k_cu_78c2a8d2_96954cute7productE - _ZN39_INTERNAL_80c239f9_4_k_cu_78c2a8d2_96954cuda3std3__441_GLOBAL__N__80c239f9_4_k_cu_78c2a8d2_96956ignoreE)
_ZN39_INTERNAL_80c239f9_4_k_cu_78c2a8d2_96954cuda3std3__441_GLOBAL__N__80c239f9_4_k_cu_78c2a8d2_96956ignoreE:
	.zero		1
	.type		_ZN39_INTERNAL_80c239f9_4_k_cu_78c2a8d2_96954cute7productE,@object
	.size		_ZN39_INTERNAL_80c239f9_4_k_cu_78c2a8d2_96954cute7productE,(_ZN39_INTERNAL_80c239f9_4_k_cu_78c2a8d2_96954cuda3std3__45__cpo3endE - _ZN39_INTERNAL_80c239f9_4_k_cu_78c2a8d2_96954cute7productE)
_ZN39_INTERNAL_80c239f9_4_k_cu_78c2a8d2_96954cute7productE:
	.zero		1
	.type		_ZN39_INTERNAL_80c239f9_4_k_cu_78c2a8d2_96954cuda3std3__45__cpo3endE,@object
	.size		_ZN39_INTERNAL_80c239f9_4_k_cu_78c2a8d2_96954cuda3std3__45__cpo3endE,(_ZN39_INTERNAL_80c239f9_4_k_cu_78c2a8d2_96954cuda3std3__419piecewise_constructE - _ZN39_INTERNAL_80c239f9_4_k_cu_78c2a8d2_96954cuda3std3__45__cpo3endE)
_ZN39_INTERNAL_80c239f9_4_k_cu_78c2a8d2_96954cuda3std3__45__cpo3endE:
	.zero		1
	.type		_ZN39_INTERNAL_80c239f9_4_k_cu_78c2a8d2_96954cuda3std3__419piecewise_constructE,@object
	.size		_ZN39_INTERNAL_80c239f9_4_k_cu_78c2a8d2_96954cuda3std3__419piecewise_constructE,(_ZN39_INTERNAL_80c239f9_4_k_cu_78c2a8d2_96954cuda3std3__45__cpo4cendE - _ZN39_INTERNAL_80c239f9_4_k_cu_78c2a8d2_96954cuda3std3__419piecewise_constructE)
_ZN39_INTERNAL_80c239f9_4_k_cu_78c2a8d2_96954cuda3std3__419piecewise_constructE:
	.zero		1
	.type		_ZN39_INTERNAL_80c239f9_4_k_cu_78c2a8d2_96954cuda3std3__45__cpo4cendE,@object
	.size		_ZN39_INTERNAL_80c239f9_4_k_cu_78c2a8d2_96954cuda3std3__45__cpo4cendE,(_ZN39_INTERNAL_80c239f9_4_k_cu_78c2a8d2_96954cuda3std6ranges3__45__cpo4swapE - _ZN39_INTERNAL_80c239f9_4_k_cu_78c2a8d2_96954cuda3std3__45__cpo4cendE)
_ZN39_INTERNAL_80c239f9_4_k_cu_78c2a8d2_96954cuda3std3__45__cpo4cendE:
	.zero		1
	.type		_ZN39_INTERNAL_80c239f9_4_k_cu_78c2a8d2_96954cuda3std6ranges3__45__cpo4swapE,@object
	.size		_ZN39_INTERNAL_80c239f9_4_k_cu_78c2a8d2_96954cuda3std6ranges3__45__cpo4swapE,(.L_10 - _ZN39_INTERNAL_80c239f9_4_k_cu_78c2a8d2_96954cuda3std6ranges3__45__cpo4swapE)
_ZN39_INTERNAL_80c239f9_4_k_cu_78c2a8d2_96954cuda3std6ranges3__45__cpo4swapE:
	.zero		1
.L_10:


//--------------------- .nv.constant0._ZN7cutlass13device_kernelINS_4gemm6kernel13GemmUniversalIN4cute5tupleIJiiiiEEENS1_10collective13CollectiveMmaINS1_35MainloopSm100TmaUmmaWarpSpecializedILi5ELi2ELi4ENS5_IJNS4_1CILi1EEENSA_ILi2EEESB_EEEEENS5_IJNSA_ILi64EEESF_NSA_ILi32EEEEEENS_10tfloat32_tENS5_IJlSB_lEEESI_SJ_NS4_8TiledMMAINS4_8MMA_AtomIJNS4_17SM100_MMA_TF32_SSISI_SI_fLi64ELi64ELNS4_4UMMA5MajorE0ELSO_0ELNSN_7ScaleInE0ELSP_0EEEEEENS4_6LayoutINS5_IJSB_SB_SB_EEENS5_IJNSA_ILi0EEESU_SU_EEEEENS5_IJNS4_10UnderscoreESX_SX_EEEEENS4_23SM90_TMA_LOAD_MULTICASTENS4_14ComposedLayoutINS4_7SwizzleILi3ELi4ELi3EEENS4_18smem_ptr_flag_bitsILi32EEENSS_INS5_IJNSA_ILi8EEESG_EEENS5_IJSG_SB_EEEEEEEvNS4_8identityENS4_13SM90_TMA_LOADES1A_vS1B_EENS_8epilogue10collective18CollectiveEpilogueINS1E_23Sm100TmaWarpSpecializedILi3ELi2ELi16ELb1ELb0EEEJSH_NS5_IJNSS_ISF_SB_EENSS_ISG_SB_EEEEESI_SJ_SI_SJ_NS1E_6fusion15FusionCallbacksIS1I_NS1M_17LinearCombinationISI_fSI_fLNS_15FloatRoundStyleE2EEESH_S1L_JEEENS4_5SM1004TMEM4LOAD26SM100_TMEM_LOAD_16dp128b8xES1C_S1A_NS4_17SM75_U32x4_LDSM_NENS4_14SM90_TMA_STOREES1A_NS4_17SM90_U32x4_STSM_NENS4_39AutoVectorizingCopyWithAssumedAlignmentILi128EEEEEEvvEEEEvNT_6ParamsE --------------------------
	.section	.nv.constant0._ZN7cutlass13device_kernelINS_4gemm6kernel13GemmUniversalIN4cute5tupleIJiiiiEEENS1_10collective13CollectiveMmaINS1_35MainloopSm100TmaUmmaWarpSpecializedILi5ELi2ELi4ENS5_IJNS4_1CILi1EEENSA_ILi2EEESB_EEEEENS5_IJNSA_ILi64EEESF_NSA_ILi32EEEEEENS_10tfloat32_tENS5_IJlSB_lEEESI_SJ_NS4_8TiledMMAINS4_8MMA_AtomIJNS4_17SM100_MMA_TF32_SSISI_SI_fLi64ELi64ELNS4_4UMMA5MajorE0ELSO_0ELNSN_7ScaleInE0ELSP_0EEEEEENS4_6LayoutINS5_IJSB_SB_SB_EEENS5_IJNSA_ILi0EEESU_SU_EEEEENS5_IJNS4_10UnderscoreESX_SX_EEEEENS4_23SM90_TMA_LOAD_MULTICASTENS4_14ComposedLayoutINS4_7SwizzleILi3ELi4ELi3EEENS4_18smem_ptr_flag_bitsILi32EEENSS_INS5_IJNSA_ILi8EEESG_EEENS5_IJSG_SB_EEEEEEEvNS4_8identityENS4_13SM90_TMA_LOADES1A_vS1B_EENS_8epilogue10collective18CollectiveEpilogueINS1E_23Sm100TmaWarpSpecializedILi3ELi2ELi16ELb1ELb0EEEJSH_NS5_IJNSS_ISF_SB_EENSS_ISG_SB_EEEEESI_SJ_SI_SJ_NS1E_6fusion15FusionCallbacksIS1I_NS1M_17LinearCombinationISI_fSI_fLNS_15FloatRoundStyleE2EEESH_S1L_JEEENS4_5SM1004TMEM4LOAD26SM100_TMEM_LOAD_16dp128b8xES1C_S1A_NS4_17SM75_U32x4_LDSM_NENS4_14SM90_TMA_STOREES1A_NS4_17SM90_U32x4_STSM_NENS4_39AutoVectorizingCopyWithAssumedAlignmentILi128EEEEEEvvEEEEvNT_6ParamsE,"a",@progbits
	.sectionflags	@""
	.align	4
.nv.constant0._ZN7cutlass13device_kernelINS_4gemm6kernel13GemmUniversalIN4cute5tupleIJiiiiEEENS1_10collective13CollectiveMmaINS1_35MainloopSm100TmaUmmaWarpSpecializedILi5ELi2ELi4ENS5_IJNS4_1CILi1EEENSA_ILi2EEESB_EEEEENS5_IJNSA_ILi64EEESF_NSA_ILi32EEEEEENS_10tfloat32_tENS5_IJlSB_lEEESI_SJ_NS4_8TiledMMAINS4_8MMA_AtomIJNS4_17SM100_MMA_TF32_SSISI_SI_fLi64ELi64ELNS4_4UMMA5MajorE0ELSO_0ELNSN_7ScaleInE0ELSP_0EEEEEENS4_6LayoutINS5_IJSB_SB_SB_EEENS5_IJNSA_ILi0EEESU_SU_EEEEENS5_IJNS4_10UnderscoreESX_SX_EEEEENS4_23SM90_TMA_LOAD_MULTICASTENS4_14ComposedLayoutINS4_7SwizzleILi3ELi4ELi3EEENS4_18smem_ptr_flag_bitsILi32EEENSS_INS5_IJNSA_ILi8EEESG_EEENS5_IJSG_SB_EEEEEEEvNS4_8identityENS4_13SM90_TMA_LOADES1A_vS1B_EENS_8epilogue10collective18CollectiveEpilogueINS1E_23Sm100TmaWarpSpecializedILi3ELi2ELi16ELb1ELb0EEEJSH_NS5_IJNSS_ISF_SB_EENSS_ISG_SB_EEEEESI_SJ_SI_SJ_NS1E_6fusion15FusionCallbacksIS1I_NS1M_17LinearCombinationISI_fSI_fLNS_15FloatRoundStyleE2EEESH_S1L_JEEENS4_5SM1004TMEM4LOAD26SM100_TMEM_LOAD_16dp128b8xES1C_S1A_NS4_17SM75_U32x4_LDSM_NENS4_14SM90_TMA_STOREES1A_NS4_17SM90_U32x4_STSM_NENS4_39AutoVectorizingCopyWithAssumedAlignmentILi128EEEEEEvvEEEEvNT_6ParamsE:
	.zero		2944


//--------------------- SYMBOLS --------------------------

	.type		.nv.reservedSmem.offset0,@object
	.size		.nv.reservedSmem.offset0,0x4
	.type		.nv.reservedSmem.cap,@object
	.size		.nv.reservedSmem.cap,0x4
	.type		__assertfail,@function
